	.headerflags	@"EF_CUDA_TEXMODE_UNIFIED EF_CUDA_64BIT_ADDRESS EF_CUDA_ACCELERATORS EF_CUDA_SM90 EF_CUDA_VIRTUAL_SM(EF_CUDA_SM90)"
	.elftype	@"ET_EXEC"


//--------------------- .nv.info                  --------------------------
	.section	.nv.info,"",@"SHT_CUDA_INFO"
	.align	4


	//----- nvinfo : EIATTR_REGCOUNT
	.align		4
        /*0000*/ 	.byte	0x04, 0x2f
        /*0002*/ 	.short	(.L_1 - .L_0)
	.align		4
.L_0:
        /*0004*/ 	.word	index@(triton_poi_fused__unsafe_index_add_convolution_mul_sub_14)
        /*0008*/ 	.word	0x00000038


	//----- nvinfo : EIATTR_MIN_STACK_SIZE
	.align		4
.L_1:
        /*000c*/ 	.byte	0x04, 0x12
        /*000e*/ 	.short	(.L_3 - .L_2)
	.align		4
.L_2:
        /*0010*/ 	.word	index@(triton_poi_fused__unsafe_index_add_convolution_mul_sub_14)
        /*0014*/ 	.word	0x00000000


	//----- nvinfo : EIATTR_FRAME_SIZE
	.align		4
.L_3:
        /*0018*/ 	.byte	0x04, 0x11
        /*001a*/ 	.short	(.L_5 - .L_4)
	.align		4
.L_4:
        /*001c*/ 	.word	index@(triton_poi_fused__unsafe_index_add_convolution_mul_sub_14)
        /*0020*/ 	.word	0x00000000


	//----- nvinfo : EIATTR_MIN_STACK_SIZE
	.align		4
.L_5:
        /*0024*/ 	.byte	0x04, 0x12
        /*0026*/ 	.short	(.L_7 - .L_6)
	.align		4
.L_6:
        /*0028*/ 	.word	index@(triton_poi_fused__unsafe_index_add_convolution_mul_sub_14)
        /*002c*/ 	.word	0x00000000
.L_7:


//--------------------- .nv.info.triton_poi_fused__unsafe_index_add_convolution_mul_sub_14 --------------------------
	.section	.nv.info.triton_poi_fused__unsafe_index_add_convolution_mul_sub_14,"",@"SHT_CUDA_INFO"
	.sectionflags	@""
	.align	4


	//----- nvinfo : EIATTR_CUDA_API_VERSION
	.align		4
        /*0000*/ 	.byte	0x04, 0x37
        /*0002*/ 	.short	(.L_9 - .L_8)
.L_8:
        /*0004*/ 	.word	0x0000007c


	//----- nvinfo : EIATTR_KPARAM_INFO
	.align		4
.L_9:
        /*0008*/ 	.byte	0x04, 0x17
        /*000a*/ 	.short	(.L_11 - .L_10)
.L_10:
        /*000c*/ 	.word	0x00000000
        /*0010*/ 	.short	0x000c
        /*0012*/ 	.short	0x0060
        /*0014*/ 	.byte	0x00, 0xf0, 0x11, 0x00


	//----- nvinfo : EIATTR_KPARAM_INFO
	.align		4
.L_11:
        /*0018*/ 	.byte	0x04, 0x17
        /*001a*/ 	.short	(.L_13 - .L_12)
.L_12:
        /*001c*/ 	.word	0x00000000
        /*0020*/ 	.short	0x000b
        /*0022*/ 	.short	0x0058
        /*0024*/ 	.byte	0x00, 0xf4, 0x21, 0x00


	//----- nvinfo : EIATTR_KPARAM_INFO
	.align		4
.L_13:
        /*0028*/ 	.byte	0x04, 0x17
        /*002a*/ 	.short	(.L_15 - .L_14)
.L_14:
        /*002c*/ 	.word	0x00000000
        /*0030*/ 	.short	0x000a
        /*0032*/ 	.short	0x0050
        /*0034*/ 	.byte	0x00, 0xf4, 0x21, 0x00


	//----- nvinfo : EIATTR_KPARAM_INFO
	.align		4
.L_15:
        /*0038*/ 	.byte	0x04, 0x17
        /*003a*/ 	.short	(.L_17 - .L_16)
.L_16:
        /*003c*/ 	.word	0x00000000
        /*0040*/ 	.short	0x0009
        /*0042*/ 	.short	0x0048
        /*0044*/ 	.byte	0x00, 0xf4, 0x21, 0x00


	//----- nvinfo : EIATTR_KPARAM_INFO
	.align		4
.L_17:
        /*0048*/ 	.byte	0x04, 0x17
        /*004a*/ 	.short	(.L_19 - .L_18)
.L_18:
        /*004c*/ 	.word	0x00000000
        /*0050*/ 	.short	0x0008
        /*0052*/ 	.short	0x0040
        /*0054*/ 	.byte	0x00, 0xf4, 0x21, 0x00


	//----- nvinfo : EIATTR_KPARAM_INFO
	.align		4
.L_19:
        /*0058*/ 	.byte	0x04, 0x17
        /*005a*/ 	.short	(.L_21 - .L_20)
.L_20:
        /*005c*/ 	.word	0x00000000
        /*0060*/ 	.short	0x0007
        /*0062*/ 	.short	0x0038
        /*0064*/ 	.byte	0x00, 0xf4, 0x21, 0x00


	//----- nvinfo : EIATTR_KPARAM_INFO
	.align		4
.L_21:
        /*0068*/ 	.byte	0x04, 0x17
        /*006a*/ 	.short	(.L_23 - .L_22)
.L_22:
        /*006c*/ 	.word	0x00000000
        /*0070*/ 	.short	0x0006
        /*0072*/ 	.short	0x0030
        /*0074*/ 	.byte	0x00, 0xf4, 0x21, 0x00


	//----- nvinfo : EIATTR_KPARAM_INFO
	.align		4
.L_23:
        /*0078*/ 	.byte	0x04, 0x17
        /*007a*/ 	.short	(.L_25 - .L_24)
.L_24:
        /*007c*/ 	.word	0x00000000
        /*0080*/ 	.short	0x0005
        /*0082*/ 	.short	0x0028
        /*0084*/ 	.byte	0x00, 0xf4, 0x21, 0x00


	//----- nvinfo : EIATTR_KPARAM_INFO
	.align		4
.L_25:
        /*0088*/ 	.byte	0x04, 0x17
        /*008a*/ 	.short	(.L_27 - .L_26)
.L_26:
        /*008c*/ 	.word	0x00000000
        /*0090*/ 	.short	0x0004
        /*0092*/ 	.short	0x0020
        /*0094*/ 	.byte	0x00, 0xf4, 0x21, 0x00


	//----- nvinfo : EIATTR_KPARAM_INFO
	.align		4
.L_27:
        /*0098*/ 	.byte	0x04, 0x17
        /*009a*/ 	.short	(.L_29 - .L_28)
.L_28:
        /*009c*/ 	.word	0x00000000
        /*00a0*/ 	.short	0x0003
        /*00a2*/ 	.short	0x0018
        /*00a4*/ 	.byte	0x00, 0xf4, 0x21, 0x00


	//----- nvinfo : EIATTR_KPARAM_INFO
	.align		4
.L_29:
        /*00a8*/ 	.byte	0x04, 0x17
        /*00aa*/ 	.short	(.L_31 - .L_30)
.L_30:
        /*00ac*/ 	.word	0x00000000
        /*00b0*/ 	.short	0x0002
        /*00b2*/ 	.short	0x0010
        /*00b4*/ 	.byte	0x00, 0xf4, 0x21, 0x00


	//----- nvinfo : EIATTR_KPARAM_INFO
	.align		4
.L_31:
        /*00b8*/ 	.byte	0x04, 0x17
        /*00ba*/ 	.short	(.L_33 - .L_32)
.L_32:
        /*00bc*/ 	.word	0x00000000
        /*00c0*/ 	.short	0x0001
        /*00c2*/ 	.short	0x0008
        /*00c4*/ 	.byte	0x00, 0xf4, 0x21, 0x00


	//----- nvinfo : EIATTR_KPARAM_INFO
	.align		4
.L_33:
        /*00c8*/ 	.byte	0x04, 0x17
        /*00ca*/ 	.short	(.L_35 - .L_34)
.L_34:
        /*00cc*/ 	.word	0x00000000
        /*00d0*/ 	.short	0x0000
        /*00d2*/ 	.short	0x0000
        /*00d4*/ 	.byte	0x00, 0xf4, 0x21, 0x00


	//----- nvinfo : EIATTR_SPARSE_MMA_MASK
	.align		4
.L_35:
        /*00d8*/ 	.byte	0x03, 0x50
        /*00da*/ 	.short	0x0000


	//----- nvinfo : EIATTR_MAXREG_COUNT
	.align		4
        /*00dc*/ 	.byte	0x03, 0x1b
        /*00de*/ 	.short	0x00ff


	//----- nvinfo : EIATTR_EXIT_INSTR_OFFSETS
	.align		4
        /*00e0*/ 	.byte	0x04, 0x1c
        /*00e2*/ 	.short	(.L_37 - .L_36)


	//   ....[0]....
.L_36:
        /*00e4*/ 	.word	0x000025b0


	//----- nvinfo : EIATTR_REQNTID
	.align		4
.L_37:
        /*00e8*/ 	.byte	0x04, 0x10
        /*00ea*/ 	.short	(.L_39 - .L_38)
.L_38:
        /*00ec*/ 	.word	0x00000080
        /*00f0*/ 	.word	0x00000001
        /*00f4*/ 	.word	0x00000001


	//----- nvinfo : EIATTR_CBANK_PARAM_SIZE
	.align		4
.L_39:
        /*00f8*/ 	.byte	0x03, 0x19
        /*00fa*/ 	.short	0x0064


	//----- nvinfo : EIATTR_PARAM_CBANK
	.align		4
        /*00fc*/ 	.byte	0x04, 0x0a
        /*00fe*/ 	.short	(.L_41 - .L_40)
	.align		4
.L_40:
        /*0100*/ 	.word	index@(.nv.constant0.triton_poi_fused__unsafe_index_add_convolution_mul_sub_14)
        /*0104*/ 	.short	0x0210
        /*0106*/ 	.short	0x0064


	//----- nvinfo : EIATTR_SW_WAR
	.align		4
.L_41:
        /*0108*/ 	.byte	0x04, 0x36
        /*010a*/ 	.short	(.L_43 - .L_42)
.L_42:
        /*010c*/ 	.word	0x00000008
.L_43:


//--------------------- .nv.callgraph             --------------------------
	.section	.nv.callgraph,"",@"SHT_CUDA_CALLGRAPH"
	.align	4
	.sectionentsize	8
	.align		4
        /*0000*/ 	.word	0x00000000
	.align		4
        /*0004*/ 	.word	0xffffffff
	.align		4
        /*0008*/ 	.word	0x00000000
	.align		4
        /*000c*/ 	.word	0xfffffffe
	.align		4
        /*0010*/ 	.word	0x00000000
	.align		4
        /*0014*/ 	.word	0xfffffffd
	.align		4
        /*0018*/ 	.word	0x00000000
	.align		4
        /*001c*/ 	.word	0xfffffffc


//--------------------- .text.triton_poi_fused__unsafe_index_add_convolution_mul_sub_14 --------------------------
	.section	.text.triton_poi_fused__unsafe_index_add_convolution_mul_sub_14,"ax",@progbits
	.align	128
        .global         triton_poi_fused__unsafe_index_add_convolution_mul_sub_14
        .type           triton_poi_fused__unsafe_index_add_convolution_mul_sub_14,@function
        .size           triton_poi_fused__unsafe_index_add_convolution_mul_sub_14,(.L_x_1 - triton_poi_fused__unsafe_index_add_convolution_mul_sub_14)
        .other          triton_poi_fused__unsafe_index_add_convolution_mul_sub_14,@"STO_CUDA_ENTRY STV_DEFAULT"
triton_poi_fused__unsafe_index_add_convolution_mul_sub_14:
.text.triton_poi_fused__unsafe_index_add_convolution_mul_sub_14:
[----:B------:R-:W-:Y:S01]  /*0000*/  LDC R1, c[0x0][0x28] ;  /* 0x00000a00ff017b82 */ /* 0x000fe20000000800 */
[----:B------:R-:W1:Y:S07]  /*0010*/  S2R R0, SR_TID.X ;  /* 0x0000000000007919 */ /* 0x000e6e0000002100 */
[----:B------:R-:W2:Y:S01]  /*0020*/  LDC.64 R4, c[0x0][0x218] ;  /* 0x00008600ff047b82 */ /* 0x000ea20000000a00 */
[----:B------:R-:W-:Y:S01]  /*0030*/  ULDC.64 UR4, c[0x0][0x208] ;  /* 0x0000820000047ab9 */ /* 0x000fe20000000a00 */
[----:B------:R-:W-:Y:S01]  /*0040*/  ULDC.64 UR6, c[0x0][0x228] ;  /* 0x00008a0000067ab9 */ /* 0x000fe20000000a00 */
[----:B------:R-:W3:Y:S01]  /*0050*/  S2R R7, SR_CTAID.X ;  /* 0x0000000000077919 */ /* 0x000ee20000002500 */
[----:B------:R-:W-:-:S04]  /*0060*/  ULDC.64 UR8, c[0x0][0x230] ;  /* 0x00008c0000087ab9 */ /* 0x000fc80000000a00 */
[----:B------:R-:W4:Y:S08]  /*0070*/  LDC.64 R12, c[0x0][0x240] ;  /* 0x00009000ff0c7b82 */ /* 0x000f300000000a00 */
[----:B------:R-:W5:Y:S08]  /*0080*/  LDC.64 R44, c[0x0][0x220] ;  /* 0x00008800ff2c7b82 */ /* 0x000f700000000a00 */
[----:B------:R-:W2:Y:S01]  /*0090*/  LDC.64 R34, c[0x0][0x248] ;  /* 0x00009200ff227b82 */ /* 0x000ea20000000a00 */
[----:B-1----:R-:W-:-:S07]  /*00a0*/  IMAD.SHL.U32 R0, R0, 0x4, RZ ;  /* 0x0000000400007824 */ /* 0x002fce00078e00ff */
[----:B------:R-:W1:Y:S01]  /*00b0*/  LDC.64 R46, c[0x0][0x238] ;  /* 0x00008e00ff2e7b82 */ /* 0x000e620000000a00 */
[----:B---3--:R-:W-:Y:S02]  /*00c0*/  SHF.R.S32.HI R23, RZ, 0x15, R7 ;  /* 0x00000015ff177819 */ /* 0x008fe40000011407 */
[----:B------:R-:W-:Y:S02]  /*00d0*/  LOP3.LUT R0, R0, 0x1fc, RZ, 0xc0, !PT ;  /* 0x000001fc00007812 */ /* 0x000fe400078ec0ff */
[----:B------:R-:W-:-:S03]  /*00e0*/  SGXT R23, R23, 0x1 ;  /* 0x000000011717781a */ /* 0x000fc60000000200 */
[----:B------:R-:W-:-:S04]  /*00f0*/  IMAD R6, R7, 0x400, R0 ;  /* 0x0000040007067824 */ /* 0x000fc800078e0200 */
[----:B------:R-:W-:Y:S01]  /*0100*/  VIADD R8, R6, 0x200 ;  /* 0x0000020006087836 */ /* 0x000fe20000000000 */
[----:B------:R-:W-:-:S04]  /*0110*/  SHF.R.S32.HI R3, RZ, 0x1f, R6 ;  /* 0x0000001fff037819 */ /* 0x000fc80000011406 */
[----:B------:R-:W-:-:S04]  /*0120*/  LEA.HI R3, R3, R6, RZ, 0x6 ;  /* 0x0000000603037211 */ /* 0x000fc800078f30ff */
[----:B------:R-:W-:Y:S02]  /*0130*/  SHF.R.S32.HI R11, RZ, 0x6, R3 ;  /* 0x00000006ff0b7819 */ /* 0x000fe40000011403 */
[----:B------:R-:W-:Y:S02]  /*0140*/  LOP3.LUT R29, R3, 0xffffffc0, RZ, 0xc0, !PT ;  /* 0xffffffc0031d7812 */ /* 0x000fe400078ec0ff */
[----:B------:R-:W-:-:S03]  /*0150*/  LEA.HI R0, R11, R11, RZ, 0x6 ;  /* 0x0000000b0b007211 */ /* 0x000fc600078f30ff */
[----:B------:R-:W-:Y:S01]  /*0160*/  IMAD.IADD R29, R6, 0x1, -R29 ;  /* 0x00000001061d7824 */ /* 0x000fe200078e0a1d */
[----:B------:R-:W-:-:S05]  /*0170*/  LOP3.LUT R0, R0, 0xffffffc0, RZ, 0xc0, !PT ;  /* 0xffffffc000007812 */ /* 0x000fca00078ec0ff */
[----:B------:R-:W-:Y:S01]  /*0180*/  IMAD.IADD R11, R11, 0x1, -R0 ;  /* 0x000000010b0b7824 */ /* 0x000fe200078e0a00 */
[----:B------:R-:W-:-:S03]  /*0190*/  LEA.HI R0, R23, R8, RZ, 0x6 ;  /* 0x0000000817007211 */ /* 0x000fc600078f30ff */
[----:B--2---:R-:W-:-:S04]  /*01a0*/  IMAD.WIDE R2, R11, 0x8, R4 ;  /* 0x000000080b027825 */ /* 0x004fc800078e0204 */
[----:B----4-:R-:W-:Y:S02]  /*01b0*/  IMAD.WIDE R20, R11, 0x8, R12 ;  /* 0x000000080b147825 */ /* 0x010fe400078e020c */
[----:B------:R-:W2:Y:S01]  /*01c0*/  LDG.E.EL.64 R2, desc[UR4][R2.64] ;  /* 0x0000000402027981 */ /* 0x000ea2000c2e1b00 */
[----:B------:R-:W-:Y:S01]  /*01d0*/  SHF.R.S32.HI R0, RZ, 0x6, R0 ;  /* 0x00000006ff007819 */ /* 0x000fe20000011400 */
[----:B-----5:R-:W-:Y:S02]  /*01e0*/  IMAD.WIDE R16, R29, 0x8, R44 ;  /* 0x000000081d107825 */ /* 0x020fe400078e022c */
[----:B------:R-:W3:Y:S01]  /*01f0*/  LDG.E.EL.64 R20, desc[UR4][R20.64] ;  /* 0x0000000414147981 */ /* 0x000ee2000c2e1b00 */
[----:B------:R-:W-:-:S03]  /*0200*/  LEA.HI R7, R0, R0, RZ, 0x6 ;  /* 0x0000000000077211 */ /* 0x000fc600078f30ff */
[----:B------:R-:W4:Y:S01]  /*0210*/  LDG.E.EL.128 R16, desc[UR4][R16.64] ;  /* 0x0000000410107981 */ /* 0x000f22000c2e1d00 */
[----:B------:R-:W-:-:S05]  /*0220*/  LOP3.LUT R7, R7, 0xffffffc0, RZ, 0xc0, !PT ;  /* 0xffffffc007077812 */ /* 0x000fca00078ec0ff */
[----:B------:R-:W-:-:S04]  /*0230*/  IMAD.IADD R37, R0, 0x1, -R7 ;  /* 0x0000000100257824 */ /* 0x000fc800078e0a07 */
[----:B------:R-:W-:-:S04]  /*0240*/  IMAD.WIDE R30, R37, 0x8, R12 ;  /* 0x00000008251e7825 */ /* 0x000fc800078e020c */
[----:B------:R-:W-:Y:S02]  /*0250*/  IMAD.WIDE R26, R37, 0x8, R4 ;  /* 0x00000008251a7825 */ /* 0x000fe400078e0204 */
[----:B------:R-:W5:Y:S02]  /*0260*/  LDG.E.EL.64 R30, desc[UR4][R30.64] ;  /* 0x000000041e1e7981 */ /* 0x000f64000c2e1b00 */
[----:B0-----:R-:W-:Y:S02]  /*0270*/  IMAD.WIDE R12, R29, 0x8, R34 ;  /* 0x000000081d0c7825 */ /* 0x001fe400078e0222 */
[----:B------:R-:W5:Y:S04]  /*0280*/  LDG.E.EL.64 R26, desc[UR4][R26.64] ;  /* 0x000000041a1a7981 */ /* 0x000f68000c2e1b00 */
[----:B------:R-:W5:Y:S01]  /*0290*/  LDG.E.EL.128 R12, desc[UR4][R12.64] ;  /* 0x000000040c0c7981 */ /* 0x000f62000c2e1d00 */
[----:B------:R-:W-:-:S04]  /*02a0*/  LEA.HI R0, R23, R6, RZ, 0xc ;  /* 0x0000000617007211 */ /* 0x000fc800078f60ff */
[----:B------:R-:W-:-:S04]  /*02b0*/  SHF.R.S32.HI R0, RZ, 0xc, R0 ;  /* 0x0000000cff007819 */ /* 0x000fc80000011400 */
[----:B------:R-:W-:-:S04]  /*02c0*/  LEA.HI R4, R0, R0, RZ, 0x6 ;  /* 0x0000000000047211 */ /* 0x000fc800078f30ff */
[----:B------:R-:W-:-:S05]  /*02d0*/  LOP3.LUT R5, R4, 0xffffffc0, RZ, 0xc0, !PT ;  /* 0xffffffc004057812 */ /* 0x000fca00078ec0ff */
[C---:B------:R-:W-:Y:S02]  /*02e0*/  IMAD.IADD R5, R0.reuse, 0x1, -R5 ;  /* 0x0000000100057824 */ /* 0x040fe400078e0a05 */
[----:B------:R-:W-:Y:S02]  /*02f0*/  IMAD.SHL.U32 R0, R0, 0x400, RZ ;  /* 0x0000040000007824 */ /* 0x000fe400078e00ff */
[----:B-1----:R-:W-:-:S04]  /*0300*/  IMAD.WIDE R42, R5, 0x4, R46 ;  /* 0x00000004052a7825 */ /* 0x002fc800078e022e */
[----:B------:R-:W-:Y:S01]  /*0310*/  VIADD R28, R6, 0x2 ;  /* 0x00000002061c7836 */ /* 0x000fe20000000000 */
[----:B--2---:R-:W-:-:S04]  /*0320*/  SHF.R.U32.HI R7, RZ, 0x1a, R3 ;  /* 0x0000001aff077819 */ /* 0x004fc80000011603 */
[----:B------:R-:W-:Y:S02]  /*0330*/  LOP3.LUT R7, R7, 0x20, RZ, 0xc0, !PT ;  /* 0x0000002007077812 */ /* 0x000fe400078ec0ff */
[----:B---3--:R-:W-:Y:S02]  /*0340*/  SHF.R.U32.HI R9, RZ, 0x1a, R21 ;  /* 0x0000001aff097819 */ /* 0x008fe40000011615 */
[----:B----4-:R-:W-:Y:S02]  /*0350*/  SHF.R.U32.HI R25, RZ, 0x1a, R17 ;  /* 0x0000001aff197819 */ /* 0x010fe40000011611 */
[----:B------:R-:W-:Y:S02]  /*0360*/  IADD3 R22, P0, R2, R7, RZ ;  /* 0x0000000702167210 */ /* 0x000fe40007f1e0ff */
[----:B------:R-:W-:Y:S02]  /*0370*/  LOP3.LUT R9, R9, 0x20, RZ, 0xc0, !PT ;  /* 0x0000002009097812 */ /* 0x000fe400078ec0ff */
[----:B------:R-:W-:Y:S01]  /*0380*/  LOP3.LUT R25, R25, 0x20, RZ, 0xc0, !PT ;  /* 0x0000002019197812 */ /* 0x000fe200078ec0ff */
[----:B------:R-:W-:Y:S01]  /*0390*/  IMAD.X R24, RZ, RZ, R3, P0 ;  /* 0x000000ffff187224 */ /* 0x000fe200000e0603 */
[----:B------:R-:W-:-:S02]  /*03a0*/  IADD3 R9, P2, R20, R9, RZ ;  /* 0x0000000914097210 */ /* 0x000fc40007f5e0ff */
[----:B------:R-:W-:Y:S02]  /*03b0*/  IADD3 R4, P0, R16, R25, RZ ;  /* 0x0000001910047210 */ /* 0x000fe40007f1e0ff */
[----:B------:R-:W-:Y:S02]  /*03c0*/  SHF.R.S32.HI R7, RZ, 0x1f, R0 ;  /* 0x0000001fff077819 */ /* 0x000fe40000011400 */
[CC--:B------:R-:W-:Y:S01]  /*03d0*/  LEA R3, P1, R22.reuse, R0.reuse, 0x5 ;  /* 0x0000000016037211 */ /* 0x0c0fe200078228ff */
[----:B------:R-:W-:Y:S01]  /*03e0*/  IMAD.X R10, RZ, RZ, R21, P2 ;  /* 0x000000ffff0a7224 */ /* 0x000fe200010e0615 */
[----:B------:R-:W-:Y:S01]  /*03f0*/  LEA R2, P2, R9, R0, 0x5 ;  /* 0x0000000009027211 */ /* 0x000fe200078428ff */
[----:B------:R-:W-:Y:S01]  /*0400*/  IMAD.X R20, RZ, RZ, R17, P0 ;  /* 0x000000ffff147224 */ /* 0x000fe200000e0611 */
[----:B------:R-:W-:Y:S02]  /*0410*/  LEA.HI.X R0, R22, R7, R24, 0x5, P1 ;  /* 0x0000000716007211 */ /* 0x000fe400008f2c18 */
[----:B------:R-:W-:-:S02]  /*0420*/  IADD3 R32, P0, R3, R4, RZ ;  /* 0x0000000403207210 */ /* 0x000fc40007f1e0ff */
[----:B------:R-:W-:Y:S02]  /*0430*/  LEA.HI.X R7, R9, R7, R10, 0x5, P2 ;  /* 0x0000000709077211 */ /* 0x000fe400010f2c0a */
[----:B-----5:R-:W-:Y:S01]  /*0440*/  SHF.R.U32.HI R25, RZ, 0x1a, R31 ;  /* 0x0000001aff197819 */ /* 0x020fe2000001161f */
[----:B------:R-:W-:Y:S01]  /*0450*/  IMAD.X R9, R0, 0x1, R20, P0 ;  /* 0x0000000100097824 */ /* 0x000fe200000e0614 */
[----:B------:R-:W-:Y:S02]  /*0460*/  SHF.R.U32.HI R17, RZ, 0x1a, R27 ;  /* 0x0000001aff117819 */ /* 0x000fe4000001161b */
[----:B------:R-:W-:Y:S02]  /*0470*/  LOP3.LUT R25, R25, 0x20, RZ, 0xc0, !PT ;  /* 0x0000002019197812 */ /* 0x000fe400078ec0ff */
[C---:B------:R-:W-:Y:S01]  /*0480*/  SHF.L.U64.HI R9, R32.reuse, 0x2, R9 ;  /* 0x0000000220097819 */ /* 0x040fe20000010209 */
[----:B------:R-:W-:Y:S01]  /*0490*/  IMAD.SHL.U32 R32, R32, 0x4, RZ ;  /* 0x0000000420207824 */ /* 0x000fe200078e00ff */
[----:B------:R-:W-:-:S02]  /*04a0*/  SHF.R.U32.HI R21, RZ, 0x1a, R13 ;  /* 0x0000001aff157819 */ /* 0x000fc4000001160d */
[----:B------:R-:W-:Y:S02]  /*04b0*/  IADD3 R25, P2, R30, R25, RZ ;  /* 0x000000191e197210 */ /* 0x000fe40007f5e0ff */
[----:B------:R-:W-:Y:S02]  /*04c0*/  LOP3.LUT R17, R17, 0x20, RZ, 0xc0, !PT ;  /* 0x0000002011117812 */ /* 0x000fe400078ec0ff */
[----:B------:R-:W-:Y:S02]  /*04d0*/  IADD3 R16, P1, R32, UR6, RZ ;  /* 0x0000000620107c10 */ /* 0x000fe4000ff3e0ff */
[----:B------:R-:W-:Y:S01]  /*04e0*/  LOP3.LUT R21, R21, 0x20, RZ, 0xc0, !PT ;  /* 0x0000002015157812 */ /* 0x000fe200078ec0ff */
[----:B------:R-:W-:Y:S01]  /*04f0*/  IMAD.X R10, RZ, RZ, R31, P2 ;  /* 0x000000ffff0a7224 */ /* 0x000fe200010e061f */
[----:B------:R-:W-:Y:S01]  /*0500*/  IADD3 R22, P0, R26, R17, RZ ;  /* 0x000000111a167210 */ /* 0x000fe20007f1e0ff */
[----:B------:R-:W2:Y:S01]  /*0510*/  LDG.E.EL R31, desc[UR4][R42.64] ;  /* 0x000000042a1f7981 */ /* 0x000ea2000c2e1900 */
[----:B------:R-:W-:-:S02]  /*0520*/  IADD3.X R17, R9, UR7, RZ, P1, !PT ;  /* 0x0000000709117c10 */ /* 0x000fc40008ffe4ff */
[----:B------:R-:W-:Y:S02]  /*0530*/  IADD3 R21, P2, R12, R21, RZ ;  /* 0x000000150c157210 */ /* 0x000fe40007f5e0ff */
[----:B------:R-:W-:Y:S01]  /*0540*/  IADD3 R40, P1, R2, R4, RZ ;  /* 0x0000000402287210 */ /* 0x000fe20007f3e0ff */
[----:B------:R-:W-:Y:S01]  /*0550*/  IMAD.X R27, RZ, RZ, R27, P0 ;  /* 0x000000ffff1b7224 */ /* 0x000fe200000e061b */
[----:B------:R-:W-:Y:S01]  /*0560*/  IADD3 R32, P0, R32, UR8, RZ ;  /* 0x0000000820207c10 */ /* 0x000fe2000ff1e0ff */
[----:B------:R-:W-:Y:S01]  /*0570*/  IMAD.X R30, RZ, RZ, R13, P2 ;  /* 0x000000ffff1e7224 */ /* 0x000fe200010e060d */
[----:B------:R0:W3:Y:S01]  /*0580*/  LDG.E.EL R39, desc[UR4][R16.64] ;  /* 0x0000000410277981 */ /* 0x0000e2000c2e1900 */
[----:B------:R-:W-:Y:S01]  /*0590*/  IMAD.X R13, R7, 0x1, R20, P1 ;  /* 0x00000001070d7824 */ /* 0x000fe200008e0614 */
[----:B------:R-:W-:Y:S02]  /*05a0*/  IADD3 R12, P1, R21, R2, RZ ;  /* 0x00000002150c7210 */ /* 0x000fe40007f3e0ff */
[----:B------:R-:W-:-:S02]  /*05b0*/  IADD3.X R33, R9, UR9, RZ, P0, !PT ;  /* 0x0000000909217c10 */ /* 0x000fc400087fe4ff */
[----:B------:R-:W-:Y:S01]  /*05c0*/  SHF.L.U64.HI R9, R40, 0x2, R13 ;  /* 0x0000000228097819 */ /* 0x000fe2000001020d */
[----:B------:R-:W-:Y:S02]  /*05d0*/  IMAD.X R13, R30, 0x1, R7, P1 ;  /* 0x000000011e0d7824 */ /* 0x000fe400008e0607 */
[----:B------:R-:W-:Y:S01]  /*05e0*/  IMAD.SHL.U32 R40, R40, 0x4, RZ ;  /* 0x0000000428287824 */ /* 0x000fe200078e00ff */
[----:B------:R-:W2:Y:S02]  /*05f0*/  LDG.E.EL R32, desc[UR4][R32.64] ;  /* 0x0000000420207981 */ /* 0x000ea4000c2e1900 */
[C---:B------:R-:W-:Y:S01]  /*0600*/  SHF.L.U64.HI R24, R12.reuse, 0x2, R13 ;  /* 0x000000020c187819 */ /* 0x040fe2000001020d */
[----:B------:R-:W-:Y:S01]  /*0610*/  IMAD.SHL.U32 R12, R12, 0x4, RZ ;  /* 0x000000040c0c7824 */ /* 0x000fe200078e00ff */
[----:B------:R-:W-:Y:S02]  /*0620*/  IADD3 R48, P1, R40, UR8, RZ ;  /* 0x0000000828307c10 */ /* 0x000fe4000ff3e0ff */
[----:B------:R-:W-:-:S02]  /*0630*/  LEA.HI R13, R23, R8, RZ, 0xc ;  /* 0x00000008170d7211 */ /* 0x000fc400078f60ff */
[----:B------:R-:W-:Y:S02]  /*0640*/  IADD3 R40, P0, R40, UR6, RZ ;  /* 0x0000000628287c10 */ /* 0x000fe4000ff1e0ff */
[----:B------:R-:W-:Y:S02]  /*0650*/  IADD3.X R49, R9, UR9, RZ, P1, !PT ;  /* 0x0000000909317c10 */ /* 0x000fe40008ffe4ff */
[----:B------:R-:W-:Y:S02]  /*0660*/  SHF.R.S32.HI R13, RZ, 0xc, R13 ;  /* 0x0000000cff0d7819 */ /* 0x000fe4000001140d */
[----:B------:R-:W-:Y:S02]  /*0670*/  IADD3 R8, P2, R12, UR8, RZ ;  /* 0x000000080c087c10 */ /* 0x000fe4000ff5e0ff */
[----:B0-----:R-:W-:Y:S01]  /*0680*/  IADD3 R16, P1, R12, UR6, RZ ;  /* 0x000000060c107c10 */ /* 0x001fe2000ff3e0ff */
[----:B------:R-:W-:Y:S01]  /*0690*/  IMAD.SHL.U32 R26, R13, 0x400, RZ ;  /* 0x000004000d1a7824 */ /* 0x000fe200078e00ff */
[----:B------:R-:W-:Y:S01]  /*06a0*/  IADD3.X R41, R9, UR7, RZ, P0, !PT ;  /* 0x0000000709297c10 */ /* 0x000fe200087fe4ff */
[----:B------:R-:W4:Y:S01]  /*06b0*/  LDG.E.EL R12, desc[UR4][R48.64] ;  /* 0x00000004300c7981 */ /* 0x000f22000c2e1900 */
[----:B------:R-:W-:-:S02]  /*06c0*/  IADD3.X R9, R24, UR9, RZ, P2, !PT ;  /* 0x0000000918097c10 */ /* 0x000fc400097fe4ff */
[----:B------:R-:W-:Y:S01]  /*06d0*/  IADD3.X R17, R24, UR7, RZ, P1, !PT ;  /* 0x0000000718117c10 */ /* 0x000fe20008ffe4ff */
[----:B------:R-:W5:Y:S01]  /*06e0*/  LDG.E.EL R43, desc[UR4][R40.64] ;  /* 0x00000004282b7981 */ /* 0x000f62000c2e1900 */
[----:B------:R-:W-:Y:S02]  /*06f0*/  SHF.R.S32.HI R36, RZ, 0x1f, R26 ;  /* 0x0000001fff247819 */ /* 0x000fe4000001141a */
[C---:B------:R-:W-:Y:S01]  /*0700*/  LEA R24, P0, R22.reuse, R26, 0x5 ;  /* 0x0000001a16187211 */ /* 0x040fe200078028ff */
[----:B------:R-:W5:Y:S03]  /*0710*/  LDG.E.EL R38, desc[UR4][R8.64] ;  /* 0x0000000408267981 */ /* 0x000f66000c2e1900 */
[----:B------:R-:W-:Y:S01]  /*0720*/  LEA.HI.X R27, R22, R36, R27, 0x5, P0 ;  /* 0x00000024161b7211 */ /* 0x000fe200000f2c1b */
[----:B------:R0:W5:Y:S01]  /*0730*/  LDG.E.EL R33, desc[UR4][R16.64] ;  /* 0x0000000410217981 */ /* 0x000162000c2e1900 */
[----:B------:R-:W-:-:S02]  /*0740*/  LEA R26, P1, R25, R26, 0x5 ;  /* 0x0000001a191a7211 */ /* 0x000fc400078228ff */
[----:B0-----:R-:W-:-:S05]  /*0750*/  IADD3 R16, P0, R21, R3, RZ ;  /* 0x0000000315107210 */ /* 0x001fca0007f1e0ff */
[----:B------:R-:W-:Y:S02]  /*0760*/  IMAD.SHL.U32 R50, R16, 0x4, RZ ;  /* 0x0000000410327824 */ /* 0x000fe400078e00ff */
[----:B------:R-:W-:Y:S01]  /*0770*/  IMAD.X R9, R30, 0x1, R0, P0 ;  /* 0x000000011e097824 */ /* 0x000fe200000e0600 */
[----:B------:R-:W-:Y:S02]  /*0780*/  LEA.HI.X R25, R25, R36, R10, 0x5, P1 ;  /* 0x0000002419197211 */ /* 0x000fe400008f2c0a */
[----:B------:R-:W-:Y:S02]  /*0790*/  IADD3 R52, P0, R50, UR6, RZ ;  /* 0x0000000632347c10 */ /* 0x000fe4000ff1e0ff */
[----:B------:R-:W-:Y:S02]  /*07a0*/  SHF.L.U64.HI R8, R16, 0x2, R9 ;  /* 0x0000000210087819 */ /* 0x000fe40000010209 */
[----:B------:R-:W-:Y:S01]  /*07b0*/  IADD3 R50, P1, R50, UR8, RZ ;  /* 0x0000000832327c10 */ /* 0x000fe2000ff3e0ff */
[----:B------:R-:W0:Y:S03]  /*07c0*/  LDC.64 R16, c[0x0][0x258] ;  /* 0x00009600ff107b82 */ /* 0x000e260000000a00 */
[----:B------:R-:W-:-:S02]  /*07d0*/  IADD3.X R51, R8, UR9, RZ, P1, !PT ;  /* 0x0000000908337c10 */ /* 0x000fc40008ffe4ff */
[----:B------:R-:W-:-:S03]  /*07e0*/  IADD3.X R53, R8, UR7, RZ, P0, !PT ;  /* 0x0000000708357c10 */ /* 0x000fc600087fe4ff */
[----:B------:R-:W1:Y:S01]  /*07f0*/  LDC.64 R8, c[0x0][0x250] ;  /* 0x00009400ff087b82 */ /* 0x000e620000000a00 */
[----:B------:R-:W5:Y:S04]  /*0800*/  LDG.E.EL R36, desc[UR4][R50.64] ;  /* 0x0000000432247981 */ /* 0x000f68000c2e1900 */
[----:B------:R-:W5:Y:S01]  /*0810*/  LDG.E.EL R40, desc[UR4][R52.64] ;  /* 0x0000000434287981 */ /* 0x000f62000c2e1900 */
[----:B------:R-:W-:Y:S02]  /*0820*/  LEA.HI R23, R23, R28, RZ, 0x6 ;  /* 0x0000001c17177211 */ /* 0x000fe400078f30ff */
[----:B------:R-:W-:Y:S02]  /*0830*/  LEA.HI R10, R13, R13, RZ, 0x6 ;  /* 0x0000000d0d0a7211 */ /* 0x000fe400078f30ff */
[----:B------:R-:W-:-:S02]  /*0840*/  LOP3.LUT R23, R23, 0xffffffc0, RZ, 0xc0, !PT ;  /* 0xffffffc017177812 */ /* 0x000fc400078ec0ff */
[----:B------:R-:W-:-:S03]  /*0850*/  LOP3.LUT R10, R10, 0xffffffc0, RZ, 0xc0, !PT ;  /* 0xffffffc00a0a7812 */ /* 0x000fc600078ec0ff */
[----:B------:R-:W-:Y:S02]  /*0860*/  IMAD.IADD R41, R28, 0x1, -R23 ;  /* 0x000000011c297824 */ /* 0x000fe400078e0a17 */
[----:B------:R-:W-:Y:S02]  /*0870*/  IMAD.IADD R23, R13, 0x1, -R10 ;  /* 0x000000010d177824 */ /* 0x000fe400078e0a0a */
[----:B0-----:R-:W-:-:S04]  /*0880*/  IMAD.WIDE R48, R11, 0x4, R16 ;  /* 0x000000040b307825 */ /* 0x001fc800078e0210 */
[----:B-1----:R-:W-:Y:S01]  /*0890*/  IMAD.WIDE R8, R29, 0x4, R8 ;  /* 0x000000041d087825 */ /* 0x002fe200078e0208 */
[----:B------:R-:W5:Y:S05]  /*08a0*/  LDG.E.EL R28, desc[UR4][R48.64] ;  /* 0x00000004301c7981 */ /* 0x000f6a000c2e1900 */
[----:B------:R-:W5:Y:S01]  /*08b0*/  LDG.E.EL.128 R8, desc[UR4][R8.64] ;  /* 0x0000000408087981 */ /* 0x000f62000c2e1d00 */
[----:B------:R-:W-:-:S04]  /*08c0*/  SHF.R.U32.HI R29, RZ, 0x1a, R19 ;  /* 0x0000001aff1d7819 */ /* 0x000fc80000011613 */
[----:B------:R-:W-:-:S04]  /*08d0*/  LOP3.LUT R29, R29, 0x20, RZ, 0xc0, !PT ;  /* 0x000000201d1d7812 */ /* 0x000fc800078ec0ff */
[----:B------:R-:W-:Y:S01]  /*08e0*/  IADD3 R29, P0, R18, R29, RZ ;  /* 0x0000001d121d7210 */ /* 0x000fe20007f1e0ff */
[----:B------:R-:W-:-:S05]  /*08f0*/  IMAD.WIDE R46, R23, 0x4, R46 ;  /* 0x00000004172e7825 */ /* 0x000fca00078e022e */
[----:B------:R0:W5:Y:S01]  /*0900*/  LDG.E.EL R22, desc[UR4][R46.64] ;  /* 0x000000042e167981 */ /* 0x000162000c2e1900 */
[----:B--2---:R-:W-:-:S04]  /*0910*/  FADD R32, R31, R32 ;  /* 0x000000201f207221 */ /* 0x004fc80000000000 */
[----:B---3--:R-:W-:Y:S01]  /*0920*/  FADD R39, R39, R32 ;  /* 0x0000002027277221 */ /* 0x008fe20000000000 */
[----:B------:R-:W-:Y:S02]  /*0930*/  IMAD.X R32, RZ, RZ, R19, P0 ;  /* 0x000000ffff207224 */ /* 0x000fe400000e0613 */
[----:B------:R-:W-:Y:S01]  /*0940*/  IMAD.WIDE R18, R41, 0x8, R34 ;  /* 0x0000000829127825 */ /* 0x000fe200078e0222 */
[----:B------:R-:W-:-:S03]  /*0950*/  IADD3 R35, P0, R2, R29, RZ ;  /* 0x0000001d02237210 */ /* 0x000fc60007f1e0ff */
[----:B----4-:R-:W-:-:S04]  /*0960*/  FADD R12, R31, R12 ;  /* 0x0000000c1f0c7221 */ /* 0x010fc80000000000 */
[----:B-----5:R-:W-:Y:S01]  /*0970*/  FADD R43, R43, R12 ;  /* 0x0000000c2b2b7221 */ /* 0x020fe20000000000 */
[----:B------:R-:W-:-:S04]  /*0980*/  IMAD.WIDE R12, R41, 0x8, R44 ;  /* 0x00000008290c7825 */ /* 0x000fc800078e022c */
[----:B------:R-:W-:Y:S01]  /*0990*/  FADD R34, R31, R38 ;  /* 0x000000261f227221 */ /* 0x000fe20000000000 */
[----:B------:R-:W-:Y:S02]  /*09a0*/  IMAD.X R38, R7, 0x1, R32, P0 ;  /* 0x0000000107267824 */ /* 0x000fe400000e0620 */
[----:B------:R-:W-:Y:S02]  /*09b0*/  IMAD.SHL.U32 R44, R35, 0x4, RZ ;  /* 0x00000004232c7824 */ /* 0x000fe400078e00ff */
[----:B------:R-:W-:Y:S01]  /*09c0*/  FADD R34, R33, R34 ;  /* 0x0000002221227221 */ /* 0x000fe20000000000 */
[----:B------:R-:W-:Y:S02]  /*09d0*/  SHF.L.U64.HI R33, R35, 0x2, R38 ;  /* 0x0000000223217819 */ /* 0x000fe40000010226 */
[----:B0-----:R-:W-:-:S04]  /*09e0*/  IADD3 R46, P0, R44, UR6, RZ ;  /* 0x000000062c2e7c10 */ /* 0x001fc8000ff1e0ff */
[----:B------:R-:W-:Y:S02]  /*09f0*/  IADD3.X R47, R33, UR7, RZ, P0, !PT ;  /* 0x00000007212f7c10 */ /* 0x000fe400087fe4ff */
[----:B------:R-:W-:Y:S01]  /*0a00*/  IADD3 R44, P0, R44, UR8, RZ ;  /* 0x000000082c2c7c10 */ /* 0x000fe2000ff1e0ff */
[----:B------:R-:W-:Y:S02]  /*0a10*/  FADD R34, -R43, R34 ;  /* 0x000000222b227221 */ /* 0x000fe40000000100 */
[----:B------:R0:W2:Y:S01]  /*0a20*/  LDG.E.EL R42, desc[UR4][R46.64] ;  /* 0x000000042e2a7981 */ /* 0x0000a2000c2e1900 */
[----:B------:R-:W-:Y:S02]  /*0a30*/  IADD3.X R45, R33, UR9, RZ, P0, !PT ;  /* 0x00000009212d7c10 */ /* 0x000fe400087fe4ff */
[----:B------:R-:W-:-:S03]  /*0a40*/  SHF.R.U32.HI R33, RZ, 0x1a, R15 ;  /* 0x0000001aff217819 */ /* 0x000fc6000001160f */
[----:B------:R1:W3:Y:S01]  /*0a50*/  LDG.E.EL R38, desc[UR4][R44.64] ;  /* 0x000000042c267981 */ /* 0x0002e2000c2e1900 */
[----:B------:R-:W-:-:S04]  /*0a60*/  LOP3.LUT R33, R33, 0x20, RZ, 0xc0, !PT ;  /* 0x0000002021217812 */ /* 0x000fc800078ec0ff */
[----:B------:R-:W-:Y:S01]  /*0a70*/  IADD3 R33, P0, R14, R33, RZ ;  /* 0x000000210e217210 */ /* 0x000fe20007f1e0ff */
[----:B------:R-:W-:-:S04]  /*0a80*/  FADD R35, R31, R36 ;  /* 0x000000241f237221 */ /* 0x000fc80000000000 */
[----:B------:R-:W-:Y:S02]  /*0a90*/  IMAD.X R36, RZ, RZ, R15, P0 ;  /* 0x000000ffff247224 */ /* 0x000fe400000e060f */
[----:B------:R-:W-:Y:S01]  /*0aa0*/  FADD R40, R40, R35 ;  /* 0x0000002328287221 */ /* 0x000fe20000000000 */
[----:B------:R-:W-:Y:S01]  /*0ab0*/  IADD3 R35, P0, R33, R2, RZ ;  /* 0x0000000221237210 */ /* 0x000fe20007f1e0ff */
[----:B------:R-:W-:-:S04]  /*0ac0*/  IMAD.WIDE R14, R37, 0x4, R16 ;  /* 0x00000004250e7825 */ /* 0x000fc800078e0210 */
[----:B------:R-:W-:Y:S02]  /*0ad0*/  IMAD.X R16, R36, 0x1, R7, P0 ;  /* 0x0000000124107824 */ /* 0x000fe400000e0607 */
[----:B------:R-:W-:-:S03]  /*0ae0*/  IMAD.SHL.U32 R48, R35, 0x4, RZ ;  /* 0x0000000423307824 */ /* 0x000fc600078e00ff */
[----:B------:R-:W-:Y:S02]  /*0af0*/  SHF.L.U64.HI R35, R35, 0x2, R16 ;  /* 0x0000000223237819 */ /* 0x000fe40000010210 */
[----:B------:R-:W-:-:S04]  /*0b00*/  IADD3 R16, P0, R48, UR6, RZ ;  /* 0x0000000630107c10 */ /* 0x000fc8000ff1e0ff */
[----:B------:R-:W-:Y:S02]  /*0b10*/  IADD3.X R17, R35, UR7, RZ, P0, !PT ;  /* 0x0000000723117c10 */ /* 0x000fe400087fe4ff */
[----:B------:R-:W-:-:S03]  /*0b20*/  IADD3 R48, P0, R48, UR8, RZ ;  /* 0x0000000830307c10 */ /* 0x000fc6000ff1e0ff */
[----:B------:R4:W5:Y:S01]  /*0b30*/  LDG.E.EL R41, desc[UR4][R16.64] ;  /* 0x0000000410297981 */ /* 0x000962000c2e1900 */
[----:B------:R-:W-:Y:S02]  /*0b40*/  IADD3.X R49, R35, UR9, RZ, P0, !PT ;  /* 0x0000000923317c10 */ /* 0x000fe400087fe4ff */
[----:B------:R-:W-:Y:S01]  /*0b50*/  IADD3 R35, P0, R3, R29, RZ ;  /* 0x0000001d03237210 */ /* 0x000fe20007f1e0ff */
[----:B------:R-:W-:Y:S01]  /*0b60*/  FFMA R43, R8, R34, R43 ;  /* 0x00000022082b7223 */ /* 0x000fe2000000002b */
[----:B------:R-:W-:Y:S01]  /*0b70*/  FADD R34, -R39, R40 ;  /* 0x0000002827227221 */ /* 0x000fe20000000100 */
[----:B------:R-:W5:Y:S02]  /*0b80*/  LDG.E.EL R48, desc[UR4][R48.64] ;  /* 0x0000000430307981 */ /* 0x000f64000c2e1900 */
[----:B------:R-:W-:Y:S02]  /*0b90*/  IMAD.X R40, R0, 0x1, R32, P0 ;  /* 0x0000000100287824 */ /* 0x000fe400000e0620 */
[----:B0-----:R-:W-:-:S03]  /*0ba0*/  IMAD.SHL.U32 R46, R35, 0x4, RZ ;  /* 0x00000004232e7824 */ /* 0x001fc600078e00ff */
[----:B------:R-:W-:Y:S02]  /*0bb0*/  SHF.L.U64.HI R35, R35, 0x2, R40 ;  /* 0x0000000223237819 */ /* 0x000fe40000010228 */
[----:B-1----:R-:W-:Y:S02]  /*0bc0*/  IADD3 R44, P0, R46, UR6, RZ ;  /* 0x000000062e2c7c10 */ /* 0x002fe4000ff1e0ff */
[----:B------:R-:W-:Y:S02]  /*0bd0*/  IADD3 R46, P1, R46, UR8, RZ ;  /* 0x000000082e2e7c10 */ /* 0x000fe4000ff3e0ff */
[----:B------:R-:W-:Y:S02]  /*0be0*/  IADD3.X R45, R35, UR7, RZ, P0, !PT ;  /* 0x00000007232d7c10 */ /* 0x000fe400087fe4ff */
[----:B------:R-:W-:Y:S02]  /*0bf0*/  IADD3.X R47, R35, UR9, RZ, P1, !PT ;  /* 0x00000009232f7c10 */ /* 0x000fe40008ffe4ff */
[----:B------:R-:W5:Y:S01]  /*0c00*/  LDG.E.EL R35, desc[UR4][R14.64] ;  /* 0x000000040e237981 */ /* 0x000f62000c2e1900 */
[----:B------:R-:W-:-:S03]  /*0c10*/  IADD3 R37, P0, R33, R3, RZ ;  /* 0x0000000321257210 */ /* 0x000fc60007f1e0ff */
[----:B------:R-:W5:Y:S02]  /*0c20*/  LDG.E.EL R46, desc[UR4][R46.64] ;  /* 0x000000042e2e7981 */ /* 0x000f64000c2e1900 */
[----:B----4-:R-:W-:Y:S02]  /*0c30*/  IMAD.X R16, R36, 0x1, R0, P0 ;  /* 0x0000000124107824 */ /* 0x010fe400000e0600 */
[----:B------:R-:W4:Y:S04]  /*0c40*/  LDG.E.EL R44, desc[UR4][R44.64] ;  /* 0x000000042c2c7981 */ /* 0x000f28000c2e1900 */
[----:B------:R-:W4:Y:S01]  /*0c50*/  LDG.E.EL.128 R12, desc[UR4][R12.64] ;  /* 0x000000040c0c7981 */ /* 0x000f22000c2e1d00 */
[C---:B------:R-:W-:Y:S01]  /*0c60*/  IMAD.SHL.U32 R50, R37.reuse, 0x4, RZ ;  /* 0x0000000425327824 */ /* 0x040fe200078e00ff */
[----:B------:R-:W-:-:S04]  /*0c70*/  SHF.L.U64.HI R37, R37, 0x2, R16 ;  /* 0x0000000225257819 */ /* 0x000fc80000010210 */
[----:B------:R-:W-:Y:S02]  /*0c80*/  IADD3 R16, P0, R50, UR6, RZ ;  /* 0x0000000632107c10 */ /* 0x000fe4000ff1e0ff */
[----:B------:R-:W-:-:S04]  /*0c90*/  IADD3 R50, P1, R50, UR8, RZ ;  /* 0x0000000832327c10 */ /* 0x000fc8000ff3e0ff */
[----:B------:R-:W-:Y:S02]  /*0ca0*/  IADD3.X R51, R37, UR9, RZ, P1, !PT ;  /* 0x0000000925337c10 */ /* 0x000fe40008ffe4ff */
[----:B------:R-:W-:-:S03]  /*0cb0*/  IADD3.X R17, R37, UR7, RZ, P0, !PT ;  /* 0x0000000725117c10 */ /* 0x000fc600087fe4ff */
[----:B------:R-:W4:Y:S04]  /*0cc0*/  LDG.E.EL R40, desc[UR4][R50.64] ;  /* 0x0000000432287981 */ /* 0x000f28000c2e1900 */
[----:B------:R0:W4:Y:S01]  /*0cd0*/  LDG.E.EL R16, desc[UR4][R16.64] ;  /* 0x0000000410107981 */ /* 0x000122000c2e1900 */
[----:B------:R-:W-:Y:S01]  /*0ce0*/  FFMA R34, R8, R34, R39 ;  /* 0x0000002208227223 */ /* 0x000fe20000000027 */
[----:B---3--:R-:W-:-:S04]  /*0cf0*/  FADD R37, R31, R38 ;  /* 0x000000261f257221 */ /* 0x008fc80000000000 */
[----:B--2---:R-:W-:Y:S01]  /*0d00*/  FADD R42, R42, R37 ;  /* 0x000000252a2a7221 */ /* 0x004fe20000000000 */
[----:B-----5:R-:W-:Y:S01]  /*0d10*/  FADD R48, R31, R48 ;  /* 0x000000301f307221 */ /* 0x020fe20000000000 */
[----:B----4-:R-:W-:-:S04]  /*0d20*/  SHF.R.U32.HI R37, RZ, 0x1a, R13 ;  /* 0x0000001aff257819 */ /* 0x010fc8000001160d */
[----:B------:R-:W-:-:S04]  /*0d30*/  LOP3.LUT R37, R37, 0x20, RZ, 0xc0, !PT ;  /* 0x0000002025257812 */ /* 0x000fc800078ec0ff */
[----:B------:R-:W-:-:S05]  /*0d40*/  IADD3 R37, P0, R12, R37, RZ ;  /* 0x000000250c257210 */ /* 0x000fca0007f1e0ff */
[----:B------:R-:W-:Y:S01]  /*0d50*/  IMAD.X R38, RZ, RZ, R13, P0 ;  /* 0x000000ffff267224 */ /* 0x000fe200000e060d */
[----:B------:R-:W-:Y:S01]  /*0d60*/  IADD3 R12, P0, R3, R37, RZ ;  /* 0x00000025030c7210 */ /* 0x000fe20007f1e0ff */
[C---:B------:R-:W-:Y:S01]  /*0d70*/  FADD R39, R31.reuse, R46 ;  /* 0x0000002e1f277221 */ /* 0x040fe20000000000 */
[----:B------:R-:W-:-:S03]  /*0d80*/  FADD R13, R31, R40 ;  /* 0x000000281f0d7221 */ /* 0x000fc60000000000 */
[----:B0-----:R-:W-:Y:S02]  /*0d90*/  IMAD.X R17, R0, 0x1, R38, P0 ;  /* 0x0000000100117824 */ /* 0x001fe400000e0626 */
[----:B------:R-:W-:Y:S02]  /*0da0*/  IMAD.SHL.U32 R46, R12, 0x4, RZ ;  /* 0x000000040c2e7824 */ /* 0x000fe400078e00ff */
[----:B------:R-:W-:Y:S01]  /*0db0*/  FADD R13, R16, R13 ;  /* 0x0000000d100d7221 */ /* 0x000fe20000000000 */
[----:B------:R-:W-:Y:S02]  /*0dc0*/  SHF.L.U64.HI R12, R12, 0x2, R17 ;  /* 0x000000020c0c7819 */ /* 0x000fe40000010211 */
[----:B------:R-:W2:Y:S01]  /*0dd0*/  LDG.E.EL.128 R16, desc[UR4][R18.64] ;  /* 0x0000000412107981 */ /* 0x000ea2000c2e1d00 */
[----:B------:R-:W-:Y:S01]  /*0de0*/  FADD R41, R41, R48 ;  /* 0x0000003029297221 */ /* 0x000fe20000000000 */
[----:B------:R-:W-:Y:S02]  /*0df0*/  IADD3 R48, P0, R46, UR6, RZ ;  /* 0x000000062e307c10 */ /* 0x000fe4000ff1e0ff */
[----:B------:R-:W-:-:S04]  /*0e00*/  IADD3 R46, P1, R46, UR8, RZ ;  /* 0x000000082e2e7c10 */ /* 0x000fc8000ff3e0ff */
[----:B------:R-:W-:Y:S02]  /*0e10*/  IADD3.X R47, R12, UR9, RZ, P1, !PT ;  /* 0x000000090c2f7c10 */ /* 0x000fe40008ffe4ff */
[----:B------:R-:W-:-:S03]  /*0e20*/  IADD3.X R49, R12, UR7, RZ, P0, !PT ;  /* 0x000000070c317c10 */ /* 0x000fc600087fe4ff */
[----:B------:R-:W3:Y:S01]  /*0e30*/  LDG.E.EL R40, desc[UR4][R46.64] ;  /* 0x000000042e287981 */ /* 0x000ee2000c2e1900 */
[----:B------:R-:W-:-:S03]  /*0e40*/  FADD R44, R44, R39 ;  /* 0x000000272c2c7221 */ /* 0x000fc60000000000 */
[----:B------:R-:W4:Y:S01]  /*0e50*/  LDG.E.EL R39, desc[UR4][R48.64] ;  /* 0x0000000430277981 */ /* 0x000f22000c2e1900 */
[----:B------:R-:W-:-:S04]  /*0e60*/  FADD R13, -R44, R13 ;  /* 0x0000000d2c0d7221 */ /* 0x000fc80000000100 */
[----:B------:R-:W-:Y:S01]  /*0e70*/  FFMA R44, R9, R13, R44 ;  /* 0x0000000d092c7223 */ /* 0x000fe2000000002c */
[----:B------:R-:W-:-:S04]  /*0e80*/  FADD R41, -R42, R41 ;  /* 0x000000292a297221 */ /* 0x000fc80000000100 */
[----:B------:R-:W-:-:S04]  /*0e90*/  FFMA R41, R9, R41, R42 ;  /* 0x0000002909297223 */ /* 0x000fc8000000002a */
[----:B------:R-:W-:Y:S01]  /*0ea0*/  FADD R12, -R41, R44 ;  /* 0x0000002c290c7221 */ /* 0x000fe20000000100 */
[----:B------:R-:W-:-:S03]  /*0eb0*/  FADD R34, -R43, R34 ;  /* 0x000000222b227221 */ /* 0x000fc60000000100 */
[C---:B------:R-:W-:Y:S01]  /*0ec0*/  FFMA R12, R28.reuse, R12, R41 ;  /* 0x0000000c1c0c7223 */ /* 0x040fe20000000029 */
[----:B------:R-:W-:Y:S01]  /*0ed0*/  FFMA R34, R28, R34, R43 ;  /* 0x000000221c227223 */ /* 0x000fe2000000002b */
[----:B--2---:R-:W-:-:S04]  /*0ee0*/  SHF.R.U32.HI R13, RZ, 0x1a, R17 ;  /* 0x0000001aff0d7819 */ /* 0x004fc80000011611 */
[----:B------:R-:W-:-:S04]  /*0ef0*/  LOP3.LUT R13, R13, 0x20, RZ, 0xc0, !PT ;  /* 0x000000200d0d7812 */ /* 0x000fc800078ec0ff */
[----:B------:R-:W-:-:S05]  /*0f00*/  IADD3 R13, P0, R16, R13, RZ ;  /* 0x0000000d100d7210 */ /* 0x000fca0007f1e0ff */
[----:B------:R-:W-:Y:S02]  /*0f10*/  IMAD.X R16, RZ, RZ, R17, P0 ;  /* 0x000000ffff107224 */ /* 0x000fe400000e0611 */
[----:B---3--:R-:W-:Y:S01]  /*0f20*/  FADD R40, R31, R40 ;  /* 0x000000281f287221 */ /* 0x008fe20000000000 */
[----:B------:R-:W-:-:S03]  /*0f30*/  IADD3 R17, P0, R13, R3, RZ ;  /* 0x000000030d117210 */ /* 0x000fc60007f1e0ff */
[----:B----4-:R-:W-:Y:S02]  /*0f40*/  FADD R39, R39, R40 ;  /* 0x0000002827277221 */ /* 0x010fe40000000000 */
[----:B------:R-:W-:Y:S02]  /*0f50*/  IMAD.X R40, R16, 0x1, R0, P0 ;  /* 0x0000000110287824 */ /* 0x000fe400000e0600 */
[----:B------:R-:W-:-:S03]  /*0f60*/  IMAD.SHL.U32 R42, R17, 0x4, RZ ;  /* 0x00000004112a7824 */ /* 0x000fc600078e00ff */
[----:B------:R-:W-:Y:S02]  /*0f70*/  SHF.L.U64.HI R17, R17, 0x2, R40 ;  /* 0x0000000211117819 */ /* 0x000fe40000010228 */
[----:B------:R-:W-:-:S04]  /*0f80*/  IADD3 R40, P0, R42, UR8, RZ ;  /* 0x000000082a287c10 */ /* 0x000fc8000ff1e0ff */
[----:B------:R-:W-:Y:S02]  /*0f90*/  IADD3.X R41, R17, UR9, RZ, P0, !PT ;  /* 0x0000000911297c10 */ /* 0x000fe400087fe4ff */
[----:B------:R-:W-:-:S03]  /*0fa0*/  IADD3 R42, P0, R42, UR6, RZ ;  /* 0x000000062a2a7c10 */ /* 0x000fc6000ff1e0ff */
[----:B------:R-:W2:Y:S01]  /*0fb0*/  LDG.E.EL R40, desc[UR4][R40.64] ;  /* 0x0000000428287981 */ /* 0x000ea2000c2e1900 */
[----:B------:R-:W-:-:S05]  /*0fc0*/  IADD3.X R43, R17, UR7, RZ, P0, !PT ;  /* 0x00000007112b7c10 */ /* 0x000fca00087fe4ff */
[----:B------:R-:W3:Y:S01]  /*0fd0*/  LDG.E.EL R42, desc[UR4][R42.64] ;  /* 0x000000042a2a7981 */ /* 0x000ee2000c2e1900 */
[----:B------:R-:W-:-:S04]  /*0fe0*/  SHF.R.U32.HI R45, RZ, 0x1a, R15 ;  /* 0x0000001aff2d7819 */ /* 0x000fc8000001160f */
[----:B------:R-:W-:Y:S01]  /*0ff0*/  LOP3.LUT R45, R45, 0x20, RZ, 0xc0, !PT ;  /* 0x000000202d2d7812 */ /* 0x000fe200078ec0ff */
[----:B--2---:R-:W-:-:S04]  /*1000*/  FADD R17, R31, R40 ;  /* 0x000000281f117221 */ /* 0x004fc80000000000 */
[----:B---3--:R-:W-:Y:S01]  /*1010*/  FADD R44, R42, R17 ;  /* 0x000000112a2c7221 */ /* 0x008fe20000000000 */
[----:B------:R-:W-:-:S03]  /*1020*/  IADD3 R17, P0, R14, R45, RZ ;  /* 0x0000002d0e117210 */ /* 0x000fc60007f1e0ff */
[----:B------:R-:W-:Y:S02]  /*1030*/  FADD R44, -R39, R44 ;  /* 0x0000002c272c7221 */ /* 0x000fe40000000100 */
[----:B------:R-:W-:Y:S01]  /*1040*/  IMAD.X R14, RZ, RZ, R15, P0 ;  /* 0x000000ffff0e7224 */ /* 0x000fe200000e060f */
[----:B------:R-:W-:Y:S01]  /*1050*/  IADD3 R15, P0, R3, R17, RZ ;  /* 0x00000011030f7210 */ /* 0x000fe20007f1e0ff */
[----:B------:R-:W-:-:S04]  /*1060*/  FFMA R39, R10, R44, R39 ;  /* 0x0000002c0a277223 */ /* 0x000fc80000000027 */
[----:B------:R-:W-:Y:S02]  /*1070*/  IMAD.X R44, R0, 0x1, R14, P0 ;  /* 0x00000001002c7824 */ /* 0x000fe400000e060e */
[----:B------:R-:W-:-:S03]  /*1080*/  IMAD.SHL.U32 R40, R15, 0x4, RZ ;  /* 0x000000040f287824 */ /* 0x000fc600078e00ff */
[----:B------:R-:W-:Y:S02]  /*1090*/  SHF.L.U64.HI R41, R15, 0x2, R44 ;  /* 0x000000020f297819 */ /* 0x000fe4000001022c */
[----:B------:R-:W-:Y:S02]  /*10a0*/  SHF.R.U32.HI R15, RZ, 0x1a, R19 ;  /* 0x0000001aff0f7819 */ /* 0x000fe40000011613 */
[----:B------:R-:W-:Y:S02]  /*10b0*/  IADD3 R44, P0, R40, UR6, RZ ;  /* 0x00000006282c7c10 */ /* 0x000fe4000ff1e0ff */
[----:B------:R-:W-:Y:S02]  /*10c0*/  LOP3.LUT R15, R15, 0x20, RZ, 0xc0, !PT ;  /* 0x000000200f0f7812 */ /* 0x000fe400078ec0ff */
[----:B------:R-:W-:Y:S02]  /*10d0*/  IADD3.X R45, R41, UR7, RZ, P0, !PT ;  /* 0x00000007292d7c10 */ /* 0x000fe400087fe4ff */
[----:B------:R-:W-:-:S02]  /*10e0*/  IADD3 R40, P0, R40, UR8, RZ ;  /* 0x0000000828287c10 */ /* 0x000fc4000ff1e0ff */
[----:B------:R-:W-:Y:S01]  /*10f0*/  IADD3 R15, P1, R18, R15, RZ ;  /* 0x0000000f120f7210 */ /* 0x000fe20007f3e0ff */
[----:B------:R-:W2:Y:S01]  /*1100*/  LDG.E.EL R44, desc[UR4][R44.64] ;  /* 0x000000042c2c7981 */ /* 0x000ea2000c2e1900 */
[----:B------:R-:W-:Y:S02]  /*1110*/  IADD3.X R41, R41, UR9, RZ, P0, !PT ;  /* 0x0000000929297c10 */ /* 0x000fe400087fe4ff */
[----:B------:R-:W-:Y:S01]  /*1120*/  IADD3 R3, P0, R15, R3, RZ ;  /* 0x000000030f037210 */ /* 0x000fe20007f1e0ff */
[----:B------:R-:W-:Y:S02]  /*1130*/  IMAD.X R18, RZ, RZ, R19, P1 ;  /* 0x000000ffff127224 */ /* 0x000fe400008e0613 */
[----:B------:R-:W3:Y:S02]  /*1140*/  LDG.E.EL R40, desc[UR4][R40.64] ;  /* 0x0000000428287981 */ /* 0x000ee4000c2e1900 */
[----:B------:R-:W-:Y:S02]  /*1150*/  IMAD.X R0, R18, 0x1, R0, P0 ;  /* 0x0000000112007824 */ /* 0x000fe400000e0600 */
[----:B------:R-:W-:-:S03]  /*1160*/  IMAD.SHL.U32 R46, R3, 0x4, RZ ;  /* 0x00000004032e7824 */ /* 0x000fc600078e00ff */
[----:B------:R-:W-:Y:S02]  /*1170*/  SHF.L.U64.HI R0, R3, 0x2, R0 ;  /* 0x0000000203007819 */ /* 0x000fe40000010200 */
[----:B------:R-:W-:-:S04]  /*1180*/  IADD3 R42, P0, R46, UR8, RZ ;  /* 0x000000082e2a7c10 */ /* 0x000fc8000ff1e0ff */
[----:B------:R-:W-:Y:S02]  /*1190*/  IADD3.X R43, R0, UR9, RZ, P0, !PT ;  /* 0x00000009002b7c10 */ /* 0x000fe400087fe4ff */
[----:B------:R-:W-:-:S03]  /*11a0*/  IADD3 R46, P0, R46, UR6, RZ ;  /* 0x000000062e2e7c10 */ /* 0x000fc6000ff1e0ff */
[----:B------:R-:W4:Y:S01]  /*11b0*/  LDG.E.EL R42, desc[UR4][R42.64] ;  /* 0x000000042a2a7981 */ /* 0x000f22000c2e1900 */
[----:B------:R-:W-:-:S05]  /*11c0*/  IADD3.X R47, R0, UR7, RZ, P0, !PT ;  /* 0x00000007002f7c10 */ /* 0x000fca00087fe4ff */
[----:B------:R-:W5:Y:S01]  /*11d0*/  LDG.E.EL R3, desc[UR4][R46.64] ;  /* 0x000000042e037981 */ /* 0x000f62000c2e1900 */
[----:B---3--:R-:W-:-:S04]  /*11e0*/  FADD R19, R31, R40 ;  /* 0x000000281f137221 */ /* 0x008fc80000000000 */
[----:B--2---:R-:W-:Y:S01]  /*11f0*/  FADD R44, R44, R19 ;  /* 0x000000132c2c7221 */ /* 0x004fe20000000000 */
[----:B------:R-:W-:-:S05]  /*1200*/  IADD3 R19, P0, R13, R2, RZ ;  /* 0x000000020d137210 */ /* 0x000fca0007f1e0ff */
[----:B------:R-:W-:Y:S02]  /*1210*/  IMAD.X R40, R16, 0x1, R7, P0 ;  /* 0x0000000110287824 */ /* 0x000fe400000e0607 */
[----:B----4-:R-:W-:-:S04]  /*1220*/  FADD R0, R31, R42 ;  /* 0x0000002a1f007221 */ /* 0x010fc80000000000 */
[----:B-----5:R-:W-:Y:S01]  /*1230*/  FADD R3, R3, R0 ;  /* 0x0000000003037221 */ /* 0x020fe20000000000 */
[C---:B------:R-:W-:Y:S01]  /*1240*/  IMAD.SHL.U32 R0, R19.reuse, 0x4, RZ ;  /* 0x0000000413007824 */ /* 0x040fe200078e00ff */
[----:B------:R-:W-:-:S04]  /*1250*/  SHF.L.U64.HI R19, R19, 0x2, R40 ;  /* 0x0000000213137819 */ /* 0x000fc80000010228 */
[----:B------:R-:W-:-:S04]  /*1260*/  IADD3 R40, P0, R0, UR8, RZ ;  /* 0x0000000800287c10 */ /* 0x000fc8000ff1e0ff */
[----:B------:R-:W-:Y:S02]  /*1270*/  IADD3.X R41, R19, UR9, RZ, P0, !PT ;  /* 0x0000000913297c10 */ /* 0x000fe400087fe4ff */
[----:B------:R-:W-:-:S03]  /*1280*/  IADD3 R42, P0, R0, UR6, RZ ;  /* 0x00000006002a7c10 */ /* 0x000fc6000ff1e0ff */
[----:B------:R-:W2:Y:S01]  /*1290*/  LDG.E.EL R40, desc[UR4][R40.64] ;  /* 0x0000000428287981 */ /* 0x000ea2000c2e1900 */
[----:B------:R-:W-:-:S05]  /*12a0*/  IADD3.X R43, R19, UR7, RZ, P0, !PT ;  /* 0x00000007132b7c10 */ /* 0x000fca00087fe4ff */
[----:B------:R-:W3:Y:S01]  /*12b0*/  LDG.E.EL R0, desc[UR4][R42.64] ;  /* 0x000000042a007981 */ /* 0x000ee2000c2e1900 */
[----:B------:R-:W-:Y:S01]  /*12c0*/  FADD R3, -R44, R3 ;  /* 0x000000032c037221 */ /* 0x000fe20000000100 */
[----:B------:R-:W-:-:S03]  /*12d0*/  IADD3 R45, P0, R2, R37, RZ ;  /* 0x00000025022d7210 */ /* 0x000fc60007f1e0ff */
[----:B------:R-:W-:Y:S02]  /*12e0*/  FFMA R3, R11, R3, R44 ;  /* 0x000000030b037223 */ /* 0x000fe4000000002c */
[----:B------:R-:W-:Y:S02]  /*12f0*/  IMAD.X R46, R7, 0x1, R38, P0 ;  /* 0x00000001072e7824 */ /* 0x000fe400000e0626 */
[----:B------:R-:W-:Y:S02]  /*1300*/  IMAD.SHL.U32 R44, R45, 0x4, RZ ;  /* 0x000000042d2c7824 */ /* 0x000fe400078e00ff */
[----:B--2---:R-:W-:-:S03]  /*1310*/  FADD R19, R31, R40 ;  /* 0x000000281f137221 */ /* 0x004fc60000000000 */
[----:B------:R-:W-:Y:S01]  /*1320*/  IADD3 R40, P0, R44, UR8, RZ ;  /* 0x000000082c287c10 */ /* 0x000fe2000ff1e0ff */
[----:B---3--:R-:W-:Y:S01]  /*1330*/  FADD R0, R0, R19 ;  /* 0x0000001300007221 */ /* 0x008fe20000000000 */
[----:B------:R-:W-:-:S04]  /*1340*/  SHF.L.U64.HI R19, R45, 0x2, R46 ;  /* 0x000000022d137819 */ /* 0x000fc8000001022e */
[----:B------:R-:W-:Y:S02]  /*1350*/  IADD3.X R41, R19, UR9, RZ, P0, !PT ;  /* 0x0000000913297c10 */ /* 0x000fe400087fe4ff */
[----:B------:R-:W-:-:S03]  /*1360*/  IADD3 R44, P0, R44, UR6, RZ ;  /* 0x000000062c2c7c10 */ /* 0x000fc6000ff1e0ff */
[----:B------:R-:W2:Y:S01]  /*1370*/  LDG.E.EL R40, desc[UR4][R40.64] ;  /* 0x0000000428287981 */ /* 0x000ea2000c2e1900 */
[----:B------:R-:W-:-:S05]  /*1380*/  IADD3.X R45, R19, UR7, RZ, P0, !PT ;  /* 0x00000007132d7c10 */ /* 0x000fca00087fe4ff */
[----:B------:R-:W3:Y:S01]  /*1390*/  LDG.E.EL R44, desc[UR4][R44.64] ;  /* 0x000000042c2c7981 */ /* 0x000ee2000c2e1900 */
[----:B------:R-:W-:-:S05]  /*13a0*/  IADD3 R46, P0, R2, R17, RZ ;  /* 0x00000011022e7210 */ /* 0x000fca0007f1e0ff */
[----:B------:R-:W-:Y:S02]  /*13b0*/  IMAD.X R43, R7, 0x1, R14, P0 ;  /* 0x00000001072b7824 */ /* 0x000fe400000e060e */
[----:B--2---:R-:W-:-:S04]  /*13c0*/  FADD R19, R31, R40 ;  /* 0x000000281f137221 */ /* 0x004fc80000000000 */
[----:B---3--:R-:W-:-:S04]  /*13d0*/  FADD R19, R44, R19 ;  /* 0x000000132c137221 */ /* 0x008fc80000000000 */
[----:B------:R-:W-:-:S04]  /*13e0*/  FADD R0, -R19, R0 ;  /* 0x0000000013007221 */ /* 0x000fc80000000100 */
[----:B------:R-:W-:Y:S01]  /*13f0*/  FFMA R19, R10, R0, R19 ;  /* 0x000000000a137223 */ /* 0x000fe20000000013 */
[C---:B------:R-:W-:Y:S01]  /*1400*/  IMAD.SHL.U32 R0, R46.reuse, 0x4, RZ ;  /* 0x000000042e007824 */ /* 0x040fe200078e00ff */
[----:B------:R-:W-:-:S04]  /*1410*/  SHF.L.U64.HI R46, R46, 0x2, R43 ;  /* 0x000000022e2e7819 */ /* 0x000fc8000001022b */
[----:B------:R-:W-:-:S04]  /*1420*/  IADD3 R42, P0, R0, UR6, RZ ;  /* 0x00000006002a7c10 */ /* 0x000fc8000ff1e0ff */
[----:B------:R-:W-:Y:S02]  /*1430*/  IADD3.X R43, R46, UR7, RZ, P0, !PT ;  /* 0x000000072e2b7c10 */ /* 0x000fe400087fe4ff */
[----:B------:R-:W-:-:S03]  /*1440*/  IADD3 R40, P0, R0, UR8, RZ ;  /* 0x0000000800287c10 */ /* 0x000fc6000ff1e0ff */
[----:B------:R-:W2:Y:S01]  /*1450*/  LDG.E.EL R42, desc[UR4][R42.64] ;  /* 0x000000042a2a7981 */ /* 0x000ea2000c2e1900 */
[----:B------:R-:W-:Y:S02]  /*1460*/  IADD3.X R41, R46, UR9, RZ, P0, !PT ;  /* 0x000000092e297c10 */ /* 0x000fe400087fe4ff */
[----:B------:R-:W-:-:S03]  /*1470*/  IADD3 R0, P0, R15, R2, RZ ;  /* 0x000000020f007210 */ /* 0x000fc60007f1e0ff */
[----:B------:R-:W3:Y:S02]  /*1480*/  LDG.E.EL R40, desc[UR4][R40.64] ;  /* 0x0000000428287981 */ /* 0x000ee4000c2e1900 */
[----:B------:R-:W-:Y:S02]  /*1490*/  IMAD.X R7, R18, 0x1, R7, P0 ;  /* 0x0000000112077824 */ /* 0x000fe400000e0607 */
[----:B------:R-:W-:-:S03]  /*14a0*/  IMAD.SHL.U32 R48, R0, 0x4, RZ ;  /* 0x0000000400307824 */ /* 0x000fc600078e00ff */
[----:B------:R-:W-:Y:S02]  /*14b0*/  SHF.L.U64.HI R0, R0, 0x2, R7 ;  /* 0x0000000200007819 */ /* 0x000fe40000010207 */
[----:B------:R-:W-:-:S04]  /*14c0*/  IADD3 R44, P0, R48, UR8, RZ ;  /* 0x00000008302c7c10 */ /* 0x000fc8000ff1e0ff */
[----:B------:R-:W-:-:S05]  /*14d0*/  IADD3.X R45, R0, UR9, RZ, P0, !PT ;  /* 0x00000009002d7c10 */ /* 0x000fca00087fe4ff */
[----:B------:R-:W4:Y:S01]  /*14e0*/  LDG.E.EL R44, desc[UR4][R44.64] ;  /* 0x000000042c2c7981 */ /* 0x000f22000c2e1900 */
[----:B------:R-:W-:-:S04]  /*14f0*/  IADD3 R48, P0, R48, UR6, RZ ;  /* 0x0000000630307c10 */ /* 0x000fc8000ff1e0ff */
[----:B------:R-:W-:-:S05]  /*1500*/  IADD3.X R49, R0, UR7, RZ, P0, !PT ;  /* 0x0000000700317c10 */ /* 0x000fca00087fe4ff */
[----:B------:R-:W5:Y:S01]  /*1510*/  LDG.E.EL R48, desc[UR4][R48.64] ;  /* 0x0000000430307981 */ /* 0x000f62000c2e1900 */
[----:B---3--:R-:W-:-:S04]  /*1520*/  FADD R7, R31, R40 ;  /* 0x000000281f077221 */ /* 0x008fc80000000000 */
[----:B--2---:R-:W-:Y:S01]  /*1530*/  FADD R2, R42, R7 ;  /* 0x000000072a027221 */ /* 0x004fe20000000000 */
[----:B------:R-:W-:-:S05]  /*1540*/  IADD3 R7, P0, R21, R26, RZ ;  /* 0x0000001a15077210 */ /* 0x000fca0007f1e0ff */
[----:B------:R-:W-:Y:S02]  /*1550*/  IMAD.X R40, R30, 0x1, R25, P0 ;  /* 0x000000011e287824 */ /* 0x000fe400000e0619 */
[----:B------:R-:W-:-:S03]  /*1560*/  IMAD.SHL.U32 R0, R7, 0x4, RZ ;  /* 0x0000000407007824 */ /* 0x000fc600078e00ff */
[----:B------:R-:W-:Y:S01]  /*1570*/  SHF.L.U64.HI R7, R7, 0x2, R40 ;  /* 0x0000000207077819 */ /* 0x000fe20000010228 */
[----:B----4-:R-:W-:Y:S01]  /*1580*/  FADD R41, R31, R44 ;  /* 0x0000002c1f297221 */ /* 0x010fe20000000000 */
[----:B------:R-:W-:Y:S02]  /*1590*/  IADD3 R44, P0, R0, UR6, RZ ;  /* 0x00000006002c7c10 */ /* 0x000fe4000ff1e0ff */
[----:B------:R-:W-:Y:S02]  /*15a0*/  IADD3 R46, P1, R0, UR8, RZ ;  /* 0x00000008002e7c10 */ /* 0x000fe4000ff3e0ff */
[----:B------:R-:W-:Y:S02]  /*15b0*/  IADD3.X R45, R7, UR7, RZ, P0, !PT ;  /* 0x00000007072d7c10 */ /* 0x000fe400087fe4ff */
[----:B------:R-:W-:Y:S02]  /*15c0*/  IADD3.X R47, R7, UR9, RZ, P1, !PT ;  /* 0x00000009072f7c10 */ /* 0x000fe40008ffe4ff */
[----:B------:R-:W-:Y:S01]  /*15d0*/  IADD3 R21, P0, R21, R24, RZ ;  /* 0x0000001815157210 */ /* 0x000fe20007f1e0ff */
[----:B------:R0:W2:Y:S04]  /*15e0*/  LDG.E.EL R31, desc[UR4][R44.64] ;  /* 0x000000042c1f7981 */ /* 0x0000a8000c2e1900 */
[----:B------:R1:W3:Y:S01]  /*15f0*/  LDG.E.EL R7, desc[UR4][R46.64] ;  /* 0x000000042e077981 */ /* 0x0002e2000c2e1900 */
[----:B------:R-:W-:-:S02]  /*1600*/  IMAD.SHL.U32 R42, R21, 0x4, RZ ;  /* 0x00000004152a7824 */ /* 0x000fc400078e00ff */
[----:B------:R-:W-:-:S03]  /*1610*/  IMAD.X R0, R30, 0x1, R27, P0 ;  /* 0x000000011e007824 */ /* 0x000fc600000e061b */
[----:B------:R-:W-:Y:S02]  /*1620*/  IADD3 R40, P0, R42, UR6, RZ ;  /* 0x000000062a287c10 */ /* 0x000fe4000ff1e0ff */
[----:B------:R-:W-:Y:S02]  /*1630*/  SHF.L.U64.HI R0, R21, 0x2, R0 ;  /* 0x0000000215007819 */ /* 0x000fe40000010200 */
[----:B------:R-:W-:Y:S01]  /*1640*/  IADD3 R42, P1, R42, UR8, RZ ;  /* 0x000000082a2a7c10 */ /* 0x000fe2000ff3e0ff */
[----:B-----5:R-:W-:Y:S01]  /*1650*/  FADD R49, R48, R41 ;  /* 0x0000002930317221 */ /* 0x020fe20000000000 */
[----:B------:R-:W-:Y:S02]  /*1660*/  IADD3.X R41, R0, UR7, RZ, P0, !PT ;  /* 0x0000000700297c10 */ /* 0x000fe400087fe4ff */
[----:B------:R-:W-:Y:S02]  /*1670*/  IADD3.X R43, R0, UR9, RZ, P1, !PT ;  /* 0x00000009002b7c10 */ /* 0x000fe40008ffe4ff */
[----:B------:R-:W-:Y:S01]  /*1680*/  IADD3 R0, P0, R26, R4, RZ ;  /* 0x000000041a007210 */ /* 0x000fe20007f1e0ff */
[----:B------:R-:W4:Y:S04]  /*1690*/  LDG.E.EL R30, desc[UR4][R40.64] ;  /* 0x00000004281e7981 */ /* 0x000f28000c2e1900 */
[----:B0-----:R-:W-:Y:S01]  /*16a0*/  IMAD.X R45, R25, 0x1, R20, P0 ;  /* 0x00000001192d7824 */ /* 0x001fe200000e0614 */
[----:B------:R0:W5:Y:S01]  /*16b0*/  LDG.E.EL R21, desc[UR4][R42.64] ;  /* 0x000000042a157981 */ /* 0x000162000c2e1900 */
[----:B------:R-:W-:-:S03]  /*16c0*/  IMAD.SHL.U32 R44, R0, 0x4, RZ ;  /* 0x00000004002c7824 */ /* 0x000fc600078e00ff */
[----:B------:R-:W-:Y:S02]  /*16d0*/  SHF.L.U64.HI R0, R0, 0x2, R45 ;  /* 0x0000000200007819 */ /* 0x000fe4000001022d */
[----:B-1----:R-:W-:-:S04]  /*16e0*/  IADD3 R46, P0, R44, UR8, RZ ;  /* 0x000000082c2e7c10 */ /* 0x002fc8000ff1e0ff */
[----:B------:R-:W-:Y:S02]  /*16f0*/  IADD3.X R47, R0, UR9, RZ, P0, !PT ;  /* 0x00000009002f7c10 */ /* 0x000fe400087fe4ff */
[----:B------:R-:W-:-:S03]  /*1700*/  IADD3 R44, P0, R44, UR6, RZ ;  /* 0x000000062c2c7c10 */ /* 0x000fc6000ff1e0ff */
[----:B------:R-:W4:Y:S01]  /*1710*/  LDG.E.EL R41, desc[UR4][R46.64] ;  /* 0x000000042e297981 */ /* 0x000f22000c2e1900 */
[----:B------:R-:W-:-:S05]  /*1720*/  IADD3.X R45, R0, UR7, RZ, P0, !PT ;  /* 0x00000007002d7c10 */ /* 0x000fca00087fe4ff */
[----:B------:R1:W4:Y:S01]  /*1730*/  LDG.E.EL R40, desc[UR4][R44.64] ;  /* 0x000000042c287981 */ /* 0x000322000c2e1900 */
[----:B------:R-:W-:-:S05]  /*1740*/  IADD3 R4, P0, R24, R4, RZ ;  /* 0x0000000418047210 */ /* 0x000fca0007f1e0ff */
[----:B0-----:R-:W-:Y:S02]  /*1750*/  IMAD.X R43, R27, 0x1, R20, P0 ;  /* 0x000000011b2b7824 */ /* 0x001fe400000e0614 */
[----:B------:R-:W-:-:S03]  /*1760*/  IMAD.SHL.U32 R48, R4, 0x4, RZ ;  /* 0x0000000404307824 */ /* 0x000fc600078e00ff */
[----:B------:R-:W-:Y:S02]  /*1770*/  SHF.L.U64.HI R0, R4, 0x2, R43 ;  /* 0x0000000204007819 */ /* 0x000fe4000001022b */
[----:B------:R-:W-:Y:S01]  /*1780*/  IADD3 R42, P0, R48, UR8, RZ ;  /* 0x00000008302a7c10 */ /* 0x000fe2000ff1e0ff */
[----:B------:R-:W-:-:S03]  /*1790*/  FADD R49, -R2, R49 ;  /* 0x0000003102317221 */ /* 0x000fc60000000100 */
[----:B------:R-:W-:Y:S02]  /*17a0*/  IADD3.X R43, R0, UR9, RZ, P0, !PT ;  /* 0x00000009002b7c10 */ /* 0x000fe400087fe4ff */
[----:B------:R-:W-:Y:S01]  /*17b0*/  IADD3 R48, P0, R48, UR6, RZ ;  /* 0x0000000630307c10 */ /* 0x000fe2000ff1e0ff */
[----:B------:R-:W-:-:S03]  /*17c0*/  FFMA R2, R11, R49, R2 ;  /* 0x000000310b027223 */ /* 0x000fc60000000002 */
[----:B------:R-:W-:Y:S01]  /*17d0*/  IADD3.X R49, R0, UR7, RZ, P0, !PT ;  /* 0x0000000700317c10 */ /* 0x000fe200087fe4ff */
[----:B------:R-:W4:Y:S04]  /*17e0*/  LDG.E.EL R43, desc[UR4][R42.64] ;  /* 0x000000042a2b7981 */ /* 0x000f28000c2e1900 */
[----:B------:R0:W4:Y:S01]  /*17f0*/  LDG.E.EL R4, desc[UR4][R48.64] ;  /* 0x0000000430047981 */ /* 0x000122000c2e1900 */
[----:B------:R-:W-:Y:S01]  /*1800*/  FADD R0, -R19, R39 ;  /* 0x0000002713007221 */ /* 0x000fe20000000100 */
[----:B------:R-:W-:-:S03]  /*1810*/  FADD R3, -R2, R3 ;  /* 0x0000000302037221 */ /* 0x000fc60000000100 */
[C---:B------:R-:W-:Y:S01]  /*1820*/  FFMA R0, R28.reuse, R0, R19 ;  /* 0x000000001c007223 */ /* 0x040fe20000000013 */
[----:B------:R-:W-:Y:S01]  /*1830*/  IADD3 R19, P0, R24, R29, RZ ;  /* 0x0000001d18137210 */ /* 0x000fe20007f1e0ff */
[----:B------:R-:W-:-:S04]  /*1840*/  FFMA R2, R28, R3, R2 ;  /* 0x000000031c027223 */ /* 0x000fc80000000002 */
[----:B------:R-:W-:Y:S02]  /*1850*/  IMAD.X R28, R27, 0x1, R32, P0 ;  /* 0x000000011b1c7824 */ /* 0x000fe400000e0620 */
[C---:B------:R-:W-:Y:S01]  /*1860*/  IMAD.SHL.U32 R20, R19.reuse, 0x4, RZ ;  /* 0x0000000413147824 */ /* 0x040fe200078e00ff */
[----:B------:R-:W-:Y:S02]  /*1870*/  IADD3 R29, P1, R26, R29, RZ ;  /* 0x0000001d1a1d7210 */ /* 0x000fe40007f3e0ff */
[----:B------:R-:W-:Y:S02]  /*1880*/  SHF.L.U64.HI R19, R19, 0x2, R28 ;  /* 0x0000000213137819 */ /* 0x000fe4000001021c */
[----:B------:R-:W-:Y:S01]  /*1890*/  IADD3 R50, P0, R20, UR6, RZ ;  /* 0x0000000614327c10 */ /* 0x000fe2000ff1e0ff */
[----:B-1----:R-:W-:-:S03]  /*18a0*/  IMAD.SHL.U32 R44, R29, 0x4, RZ ;  /* 0x000000041d2c7824 */ /* 0x002fc600078e00ff */
[----:B------:R-:W-:Y:S02]  /*18b0*/  IADD3.X R51, R19, UR7, RZ, P0, !PT ;  /* 0x0000000713337c10 */ /* 0x000fe400087fe4ff */
[----:B0-----:R-:W-:Y:S01]  /*18c0*/  IADD3 R48, P0, R20, UR8, RZ ;  /* 0x0000000814307c10 */ /* 0x001fe2000ff1e0ff */
[----:B------:R-:W-:Y:S02]  /*18d0*/  IMAD.X R20, R25, 0x1, R32, P1 ;  /* 0x0000000119147824 */ /* 0x000fe400008e0620 */
[----:B------:R-:W4:Y:S01]  /*18e0*/  LDG.E.EL R3, desc[UR4][R50.64] ;  /* 0x0000000432037981 */ /* 0x000f22000c2e1900 */
[----:B------:R-:W-:Y:S02]  /*18f0*/  IADD3.X R49, R19, UR9, RZ, P0, !PT ;  /* 0x0000000913317c10 */ /* 0x000fe400087fe4ff */
[----:B------:R-:W-:Y:S02]  /*1900*/  IADD3 R46, P0, R44, UR6, RZ ;  /* 0x000000062c2e7c10 */ /* 0x000fe4000ff1e0ff */
[----:B------:R-:W-:Y:S01]  /*1910*/  SHF.L.U64.HI R20, R29, 0x2, R20 ;  /* 0x000000021d147819 */ /* 0x000fe20000010214 */
[----:B------:R0:W4:Y:S01]  /*1920*/  LDG.E.EL R19, desc[UR4][R48.64] ;  /* 0x0000000430137981 */ /* 0x000122000c2e1900 */
[----:B------:R-:W-:-:S02]  /*1930*/  IADD3 R44, P1, R44, UR8, RZ ;  /* 0x000000082c2c7c10 */ /* 0x000fc4000ff3e0ff */
[----:B------:R-:W-:Y:S02]  /*1940*/  IADD3.X R47, R20, UR7, RZ, P0, !PT ;  /* 0x00000007142f7c10 */ /* 0x000fe400087fe4ff */
[----:B------:R-:W-:-:S03]  /*1950*/  IADD3.X R45, R20, UR9, RZ, P1, !PT ;  /* 0x00000009142d7c10 */ /* 0x000fc60008ffe4ff */
[----:B------:R-:W4:Y:S04]  /*1960*/  LDG.E.EL R28, desc[UR4][R46.64] ;  /* 0x000000042e1c7981 */ /* 0x000f28000c2e1900 */
[----:B------:R1:W4:Y:S01]  /*1970*/  LDG.E.EL R29, desc[UR4][R44.64] ;  /* 0x000000042c1d7981 */ /* 0x000322000c2e1900 */
[----:B---3--:R-:W-:Y:S01]  /*1980*/  FADD R20, R22, R7 ;  /* 0x0000000716147221 */ /* 0x008fe20000000000 */
[----:B------:R-:W-:-:S03]  /*1990*/  IADD3 R7, P0, R33, R26, RZ ;  /* 0x0000001a21077210 */ /* 0x000fc60007f1e0ff */
[----:B--2---:R-:W-:Y:S02]  /*19a0*/  FADD R31, R31, R20 ;  /* 0x000000141f1f7221 */ /* 0x004fe40000000000 */
[C---:B------:R-:W-:Y:S02]  /*19b0*/  IMAD.X R20, R36.reuse, 0x1, R25, P0 ;  /* 0x0000000124147824 */ /* 0x040fe400000e0619 */
[C---:B0-----:R-:W-:Y:S01]  /*19c0*/  IMAD.SHL.U32 R48, R7.reuse, 0x4, RZ ;  /* 0x0000000407307824 */ /* 0x041fe200078e00ff */
[----:B------:R-:W-:Y:S02]  /*19d0*/  IADD3 R33, P1, R33, R24, RZ ;  /* 0x0000001821217210 */ /* 0x000fe40007f3e0ff */
[----:B------:R-:W-:Y:S02]  /*19e0*/  SHF.L.U64.HI R20, R7, 0x2, R20 ;  /* 0x0000000207147819 */ /* 0x000fe40000010214 */
[----:B------:R-:W-:Y:S01]  /*19f0*/  IADD3 R50, P0, R48, UR6, RZ ;  /* 0x0000000630327c10 */ /* 0x000fe2000ff1e0ff */
[----:B------:R-:W-:-:S02]  /*1a00*/  IMAD.X R36, R36, 0x1, R27, P1 ;  /* 0x0000000124247824 */ /* 0x000fc400008e061b */
[----:B-1----:R-:W-:Y:S01]  /*1a10*/  IMAD.SHL.U32 R44, R33, 0x4, RZ ;  /* 0x00000004212c7824 */ /* 0x002fe200078e00ff */
[----:B------:R-:W-:Y:S02]  /*1a20*/  IADD3.X R51, R20, UR7, RZ, P0, !PT ;  /* 0x0000000714337c10 */ /* 0x000fe400087fe4ff */
[----:B------:R-:W-:Y:S01]  /*1a30*/  IADD3 R48, P0, R48, UR8, RZ ;  /* 0x0000000830307c10 */ /* 0x000fe2000ff1e0ff */
[----:B-----5:R-:W-:-:S03]  /*1a40*/  FADD R39, R22, R21 ;  /* 0x0000001516277221 */ /* 0x020fc60000000000 */
[----:B------:R-:W-:Y:S01]  /*1a50*/  IADD3.X R49, R20, UR9, RZ, P0, !PT ;  /* 0x0000000914317c10 */ /* 0x000fe200087fe4ff */
[----:B------:R-:W2:Y:S01]  /*1a60*/  LDG.E.EL R7, desc[UR4][R50.64] ;  /* 0x0000000432077981 */ /* 0x000ea2000c2e1900 */
[----:B------:R-:W-:Y:S02]  /*1a70*/  SHF.L.U64.HI R20, R33, 0x2, R36 ;  /* 0x0000000221147819 */ /* 0x000fe40000010224 */
[----:B------:R-:W-:Y:S01]  /*1a80*/  IADD3 R46, P0, R44, UR6, RZ ;  /* 0x000000062c2e7c10 */ /* 0x000fe2000ff1e0ff */
[----:B------:R0:W3:Y:S03]  /*1a90*/  LDG.E.EL R33, desc[UR4][R48.64] ;  /* 0x0000000430217981 */ /* 0x0000e6000c2e1900 */
[----:B------:R-:W-:Y:S02]  /*1aa0*/  IADD3.X R47, R20, UR7, RZ, P0, !PT ;  /* 0x00000007142f7c10 */ /* 0x000fe400087fe4ff */
[----:B------:R-:W-:Y:S01]  /*1ab0*/  IADD3 R44, P0, R44, UR8, RZ ;  /* 0x000000082c2c7c10 */ /* 0x000fe2000ff1e0ff */
[----:B----4-:R-:W-:-:S03]  /*1ac0*/  FADD R41, R22, R41 ;  /* 0x0000002916297221 */ /* 0x010fc60000000000 */
[----:B------:R-:W-:Y:S01]  /*1ad0*/  IADD3.X R45, R20, UR9, RZ, P0, !PT ;  /* 0x00000009142d7c10 */ /* 0x000fe200087fe4ff */
[----:B------:R-:W-:Y:S01]  /*1ae0*/  FADD R30, R30, R39 ;  /* 0x000000271e1e7221 */ /* 0x000fe20000000000 */
[----:B------:R-:W-:Y:S01]  /*1af0*/  IADD3 R20, P0, R24, R37, RZ ;  /* 0x0000002518147210 */ /* 0x000fe20007f1e0ff */
[----:B------:R1:W4:Y:S01]  /*1b00*/  LDG.E.EL R32, desc[UR4][R46.64] ;  /* 0x000000042e207981 */ /* 0x000322000c2e1900 */
[----:B0-----:R-:W-:-:S03]  /*1b10*/  FADD R49, R40, R41 ;  /* 0x0000002928317221 */ /* 0x001fc60000000000 */
[--C-:B------:R-:W-:Y:S01]  /*1b20*/  IMAD.X R39, R27, 0x1, R38.reuse, P0 ;  /* 0x000000011b277824 */ /* 0x100fe200000e0626 */
[----:B------:R0:W5:Y:S01]  /*1b30*/  LDG.E.EL R21, desc[UR4][R44.64] ;  /* 0x000000042c157981 */ /* 0x000162000c2e1900 */
[C---:B------:R-:W-:Y:S01]  /*1b40*/  IMAD.SHL.U32 R40, R20.reuse, 0x4, RZ ;  /* 0x0000000414287824 */ /* 0x040fe200078e00ff */
[----:B------:R-:W-:Y:S02]  /*1b50*/  IADD3 R37, P1, R26, R37, RZ ;  /* 0x000000251a257210 */ /* 0x000fe40007f3e0ff */
[----:B------:R-:W-:Y:S02]  /*1b60*/  SHF.L.U64.HI R20, R20, 0x2, R39 ;  /* 0x0000000214147819 */ /* 0x000fe40000010227 */
[----:B-1----:R-:W-:Y:S01]  /*1b70*/  IADD3 R46, P0, R40, UR6, RZ ;  /* 0x00000006282e7c10 */ /* 0x002fe2000ff1e0ff */
[----:B------:R-:W-:-:S03]  /*1b80*/  IMAD.X R38, R25, 0x1, R38, P1 ;  /* 0x0000000119267824 */ /* 0x000fc600008e0626 */
[----:B------:R-:W-:Y:S01]  /*1b90*/  IADD3.X R47, R20, UR7, RZ, P0, !PT ;  /* 0x00000007142f7c10 */ /* 0x000fe200087fe4ff */
[----:B0-----:R-:W-:Y:S01]  /*1ba0*/  IMAD.SHL.U32 R44, R37, 0x4, RZ ;  /* 0x00000004252c7824 */ /* 0x001fe200078e00ff */
[----:B------:R-:W-:-:S03]  /*1bb0*/  IADD3 R40, P0, R40, UR8, RZ ;  /* 0x0000000828287c10 */ /* 0x000fc6000ff1e0ff */
[----:B------:R0:W4:Y:S01]  /*1bc0*/  LDG.E.EL R39, desc[UR4][R46.64] ;  /* 0x000000042e277981 */ /* 0x000122000c2e1900 */
[----:B------:R-:W-:Y:S02]  /*1bd0*/  IADD3.X R41, R20, UR9, RZ, P0, !PT ;  /* 0x0000000914297c10 */ /* 0x000fe400087fe4ff */
[----:B------:R-:W-:Y:S02]  /*1be0*/  SHF.L.U64.HI R20, R37, 0x2, R38 ;  /* 0x0000000225147819 */ /* 0x000fe40000010226 */
[----:B------:R-:W-:Y:S01]  /*1bf0*/  IADD3 R36, P0, R44, UR6, RZ ;  /* 0x000000062c247c10 */ /* 0x000fe2000ff1e0ff */
[----:B------:R-:W-:Y:S01]  /*1c00*/  FADD R43, R22, R43 ;  /* 0x0000002b162b7221 */ /* 0x000fe20000000000 */
[----:B------:R1:W4:Y:S02]  /*1c10*/  LDG.E.EL R41, desc[UR4][R40.64] ;  /* 0x0000000428297981 */ /* 0x000324000c2e1900 */
[----:B------:R-:W-:Y:S02]  /*1c20*/  IADD3.X R37, R20, UR7, RZ, P0, !PT ;  /* 0x0000000714257c10 */ /* 0x000fe400087fe4ff */
[----:B------:R-:W-:Y:S01]  /*1c30*/  IADD3 R44, P0, R44, UR8, RZ ;  /* 0x000000082c2c7c10 */ /* 0x000fe2000ff1e0ff */
[----:B------:R-:W-:Y:S01]  /*1c40*/  FADD R43, R4, R43 ;  /* 0x0000002b042b7221 */ /* 0x000fe20000000000 */
[----:B0-----:R-:W-:Y:S01]  /*1c50*/  IADD3 R46, P1, R13, R24, RZ ;  /* 0x000000180d2e7210 */ /* 0x001fe20007f3e0ff */
[----:B------:R-:W4:Y:S01]  /*1c60*/  LDG.E.EL R36, desc[UR4][R36.64] ;  /* 0x0000000424247981 */ /* 0x000f22000c2e1900 */
[----:B------:R-:W-:Y:S01]  /*1c70*/  IADD3.X R45, R20, UR9, RZ, P0, !PT ;  /* 0x00000009142d7c10 */ /* 0x000fe200087fe4ff */
[----:B------:R-:W-:Y:S01]  /*1c80*/  FADD R20, -R49, R31 ;  /* 0x0000001f31147221 */ /* 0x000fe20000000100 */
[----:B------:R-:W-:Y:S01]  /*1c90*/  IADD3 R31, P0, R13, R26, RZ ;  /* 0x0000001a0d1f7210 */ /* 0x000fe20007f1e0ff */
[----:B------:R-:W-:-:S03]  /*1ca0*/  IMAD.X R13, R16, 0x1, R27, P1 ;  /* 0x00000001100d7824 */ /* 0x000fc600008e061b */
[----:B------:R-:W4:Y:S01]  /*1cb0*/  LDG.E.EL R45, desc[UR4][R44.64] ;  /* 0x000000042c2d7981 */ /* 0x000f22000c2e1900 */
[----:B------:R-:W-:Y:S02]  /*1cc0*/  IMAD.X R4, R16, 0x1, R25, P0 ;  /* 0x0000000110047824 */ /* 0x000fe400000e0619 */
[----:B------:R-:W-:-:S03]  /*1cd0*/  IMAD.SHL.U32 R50, R31, 0x4, RZ ;  /* 0x000000041f327824 */ /* 0x000fc600078e00ff */
[----:B------:R-:W-:Y:S02]  /*1ce0*/  SHF.L.U64.HI R4, R31, 0x2, R4 ;  /* 0x000000021f047819 */ /* 0x000fe40000010204 */
[----:B------:R-:W-:Y:S02]  /*1cf0*/  IADD3 R52, P0, R50, UR6, RZ ;  /* 0x0000000632347c10 */ /* 0x000fe4000ff1e0ff */
[C---:B------:R-:W-:Y:S01]  /*1d00*/  SHF.L.U64.HI R13, R46.reuse, 0x2, R13 ;  /* 0x000000022e0d7819 */ /* 0x040fe2000001020d */
[----:B------:R-:W-:Y:S01]  /*1d10*/  IMAD.SHL.U32 R46, R46, 0x4, RZ ;  /* 0x000000042e2e7824 */ /* 0x000fe200078e00ff */
[----:B------:R-:W-:Y:S02]  /*1d20*/  IADD3.X R53, R4, UR7, RZ, P0, !PT ;  /* 0x0000000704357c10 */ /* 0x000fe400087fe4ff */
[----:B------:R-:W-:Y:S01]  /*1d30*/  IADD3 R50, P0, R50, UR8, RZ ;  /* 0x0000000832327c10 */ /* 0x000fe2000ff1e0ff */
[----:B------:R-:W-:Y:S02]  /*1d40*/  FFMA R20, R8, R20, R49 ;  /* 0x0000001408147223 */ /* 0x000fe40000000031 */
[----:B------:R-:W4:Y:S01]  /*1d50*/  LDG.E.EL R31, desc[UR4][R52.64] ;  /* 0x00000004341f7981 */ /* 0x000f22000c2e1900 */
[----:B------:R-:W-:-:S02]  /*1d60*/  IADD3.X R51, R4, UR9, RZ, P0, !PT ;  /* 0x0000000904337c10 */ /* 0x000fc400087fe4ff */
[----:B------:R-:W-:-:S03]  /*1d70*/  IADD3 R48, P0, R46, UR8, RZ ;  /* 0x000000082e307c10 */ /* 0x000fc6000ff1e0ff */
[----:B------:R-:W4:Y:S01]  /*1d80*/  LDG.E.EL R4, desc[UR4][R50.64] ;  /* 0x0000000432047981 */ /* 0x000f22000c2e1900 */
[----:B------:R-:W-:Y:S02]  /*1d90*/  IADD3.X R49, R13, UR9, RZ, P0, !PT ;  /* 0x000000090d317c10 */ /* 0x000fe400087fe4ff */
[----:B------:R-:W-:-:S03]  /*1da0*/  IADD3 R46, P0, R46, UR6, RZ ;  /* 0x000000062e2e7c10 */ /* 0x000fc6000ff1e0ff */
[----:B------:R-:W4:Y:S01]  /*1db0*/  LDG.E.EL R38, desc[UR4][R48.64] ;  /* 0x0000000430267981 */ /* 0x000f22000c2e1900 */
[----:B------:R-:W-:-:S05]  /*1dc0*/  IADD3.X R47, R13, UR7, RZ, P0, !PT ;  /* 0x000000070d2f7c10 */ /* 0x000fca00087fe4ff */
[----:B------:R0:W4:Y:S01]  /*1dd0*/  LDG.E.EL R16, desc[UR4][R46.64] ;  /* 0x000000042e107981 */ /* 0x000122000c2e1900 */
[----:B------:R-:W-:Y:S02]  /*1de0*/  IADD3 R13, P0, R24, R17, RZ ;  /* 0x00000011180d7210 */ /* 0x000fe40007f1e0ff */
[----:B------:R-:W-:-:S03]  /*1df0*/  IADD3 R17, P1, R26, R17, RZ ;  /* 0x000000111a117210 */ /* 0x000fc60007f3e0ff */
[----:B-1----:R-:W-:Y:S01]  /*1e00*/  IMAD.X R40, R27, 0x1, R14, P0 ;  /* 0x000000011b287824 */ /* 0x002fe200000e060e */
[----:B------:R-:W-:Y:S02]  /*1e10*/  IADD3 R26, P2, R15, R26, RZ ;  /* 0x0000001a0f1a7210 */ /* 0x000fe40007f5e0ff */
[----:B------:R-:W-:Y:S02]  /*1e20*/  IADD3 R24, P3, R15, R24, RZ ;  /* 0x000000180f187210 */ /* 0x000fe40007f7e0ff */
[C---:B------:R-:W-:Y:S01]  /*1e30*/  SHF.L.U64.HI R15, R13.reuse, 0x2, R40 ;  /* 0x000000020d0f7819 */ /* 0x040fe20000010228 */
[----:B------:R-:W-:Y:S02]  /*1e40*/  IMAD.SHL.U32 R13, R13, 0x4, RZ ;  /* 0x000000040d0d7824 */ /* 0x000fe400078e00ff */
[----:B------:R-:W-:-:S03]  /*1e50*/  IMAD.X R40, R25, 0x1, R14, P1 ;  /* 0x0000000119287824 */ /* 0x000fc600008e060e */
[----:B0-----:R-:W-:Y:S02]  /*1e60*/  IADD3 R46, P0, R13, UR6, RZ ;  /* 0x000000060d2e7c10 */ /* 0x001fe4000ff1e0ff */
[C---:B------:R-:W-:Y:S01]  /*1e70*/  SHF.L.U64.HI R40, R17.reuse, 0x2, R40 ;  /* 0x0000000211287819 */ /* 0x040fe20000010228 */
[----:B------:R-:W-:Y:S01]  /*1e80*/  IMAD.SHL.U32 R17, R17, 0x4, RZ ;  /* 0x0000000411117824 */ /* 0x000fe200078e00ff */
[----:B------:R-:W-:Y:S02]  /*1e90*/  IADD3.X R47, R15, UR7, RZ, P0, !PT ;  /* 0x000000070f2f7c10 */ /* 0x000fe400087fe4ff */
[----:B------:R-:W-:Y:S01]  /*1ea0*/  IADD3 R14, P0, R13, UR8, RZ ;  /* 0x000000080d0e7c10 */ /* 0x000fe2000ff1e0ff */
[----:B------:R-:W-:Y:S02]  /*1eb0*/  IMAD.X R25, R18, 0x1, R25, P2 ;  /* 0x0000000112197824 */ /* 0x000fe400010e0619 */
[----:B------:R-:W-:Y:S01]  /*1ec0*/  FADD R29, R22, R29 ;  /* 0x0000001d161d7221 */ /* 0x000fe20000000000 */
[----:B------:R-:W-:Y:S01]  /*1ed0*/  IMAD.X R27, R18, 0x1, R27, P3 ;  /* 0x00000001121b7824 */ /* 0x000fe200018e061b */
[----:B------:R-:W-:Y:S01]  /*1ee0*/  IADD3.X R15, R15, UR9, RZ, P0, !PT ;  /* 0x000000090f0f7c10 */ /* 0x000fe200087fe4ff */
[----:B------:R-:W-:Y:S01]  /*1ef0*/  FADD R30, -R43, R30 ;  /* 0x0000001e2b1e7221 */ /* 0x000fe20000000100 */
[----:B------:R-:W-:Y:S01]  /*1f00*/  IADD3 R50, P0, R17, UR6, RZ ;  /* 0x0000000611327c10 */ /* 0x000fe2000ff1e0ff */
[----:B------:R-:W-:Y:S01]  /*1f10*/  FADD R28, R28, R29 ;  /* 0x0000001d1c1c7221 */ /* 0x000fe20000000000 */
[----:B------:R0:W4:Y:S02]  /*1f20*/  LDG.E.EL R13, desc[UR4][R46.64] ;  /* 0x000000042e0d7981 */ /* 0x000124000c2e1900 */
[----:B------:R-:W-:-:S02]  /*1f30*/  IADD3.X R51, R40, UR7, RZ, P0, !PT ;  /* 0x0000000728337c10 */ /* 0x000fc400087fe4ff */
[----:B------:R-:W-:Y:S01]  /*1f40*/  IADD3 R48, P0, R17, UR8, RZ ;  /* 0x0000000811307c10 */ /* 0x000fe2000ff1e0ff */
[----:B------:R-:W-:Y:S01]  /*1f50*/  FFMA R43, R8, R30, R43 ;  /* 0x0000001e082b7223 */ /* 0x000fe2000000002b */
[----:B------:R-:W-:Y:S01]  /*1f60*/  SHF.L.U64.HI R25, R26, 0x2, R25 ;  /* 0x000000021a197819 */ /* 0x000fe20000010219 */
[----:B------:R-:W4:Y:S01]  /*1f70*/  LDG.E.EL R15, desc[UR4][R14.64] ;  /* 0x000000040e0f7981 */ /* 0x000f22000c2e1900 */
[----:B------:R-:W-:Y:S01]  /*1f80*/  IADD3.X R49, R40, UR9, RZ, P0, !PT ;  /* 0x0000000928317c10 */ /* 0x000fe200087fe4ff */
[----:B------:R-:W-:Y:S01]  /*1f90*/  FADD R40, R22, R19 ;  /* 0x0000001316287221 */ /* 0x000fe20000000000 */
[----:B0-----:R-:W0:Y:S01]  /*1fa0*/  LDC.64 R46, c[0x0][0x210] ;  /* 0x00008400ff2e7b82 */ /* 0x001e220000000a00 */
[----:B------:R-:W-:Y:S02]  /*1fb0*/  IMAD.SHL.U32 R26, R26, 0x4, RZ ;  /* 0x000000041a1a7824 */ /* 0x000fe400078e00ff */
[----:B------:R1:W4:Y:S01]  /*1fc0*/  LDG.E.EL R37, desc[UR4][R48.64] ;  /* 0x0000000430257981 */ /* 0x000322000c2e1900 */
[C---:B------:R-:W-:Y:S01]  /*1fd0*/  SHF.L.U64.HI R27, R24.reuse, 0x2, R27 ;  /* 0x00000002181b7819 */ /* 0x040fe2000001021b */
[----:B------:R-:W-:-:S02]  /*1fe0*/  IMAD.SHL.U32 R24, R24, 0x4, RZ ;  /* 0x0000000418187824 */ /* 0x000fc400078e00ff */
[----:B------:R-:W-:Y:S01]  /*1ff0*/  FADD R40, R3, R40 ;  /* 0x0000002803287221 */ /* 0x000fe20000000000 */
[----:B------:R1:W4:Y:S02]  /*2000*/  LDG.E.EL R14, desc[UR4][R50.64] ;  /* 0x00000004320e7981 */ /* 0x000324000c2e1900 */
[----:B-1----:R-:W-:-:S04]  /*2010*/  IADD3 R48, P0, R26, UR6, RZ ;  /* 0x000000061a307c10 */ /* 0x002fc8000ff1e0ff */
[----:B------:R-:W-:Y:S02]  /*2020*/  IADD3.X R49, R25, UR7, RZ, P0, !PT ;  /* 0x0000000719317c10 */ /* 0x000fe400087fe4ff */
[----:B------:R-:W-:Y:S02]  /*2030*/  IADD3 R52, P0, R26, UR8, RZ ;  /* 0x000000081a347c10 */ /* 0x000fe4000ff1e0ff */
[----:B------:R-:W-:Y:S01]  /*2040*/  IADD3 R50, P1, R24, UR6, RZ ;  /* 0x0000000618327c10 */ /* 0x000fe2000ff3e0ff */
[----:B------:R1:W4:Y:S01]  /*2050*/  LDG.E.EL R3, desc[UR4][R48.64] ;  /* 0x0000000430037981 */ /* 0x000322000c2e1900 */
[----:B------:R-:W-:Y:S02]  /*2060*/  IADD3.X R53, R25, UR9, RZ, P0, !PT ;  /* 0x0000000919357c10 */ /* 0x000fe400087fe4ff */
[----:B------:R-:W-:Y:S02]  /*2070*/  IADD3 R26, P0, R24, UR8, RZ ;  /* 0x00000008181a7c10 */ /* 0x000fe4000ff1e0ff */
[----:B------:R-:W-:-:S02]  /*2080*/  IADD3.X R51, R27, UR7, RZ, P1, !PT ;  /* 0x000000071b337c10 */ /* 0x000fc40008ffe4ff */
[----:B------:R-:W-:Y:S01]  /*2090*/  IADD3.X R27, R27, UR9, RZ, P0, !PT ;  /* 0x000000091b1b7c10 */ /* 0x000fe200087fe4ff */
[----:B---3--:R-:W-:-:S04]  /*20a0*/  FADD R18, R22, R33 ;  /* 0x0000002116127221 */ /* 0x008fc80000000000 */
[----:B------:R3:W4:Y:S01]  /*20b0*/  LDG.E.EL R33, desc[UR4][R26.64] ;  /* 0x000000041a217981 */ /* 0x000722000c2e1900 */
[----:B--2---:R-:W-:Y:S02]  /*20c0*/  FADD R7, R7, R18 ;  /* 0x0000001207077221 */ /* 0x004fe40000000000 */
[----:B------:R-:W1:Y:S02]  /*20d0*/  LDC.64 R18, c[0x0][0x268] ;  /* 0x00009a00ff127b82 */ /* 0x000e640000000a00 */
[----:B------:R-:W-:-:S04]  /*20e0*/  FADD R7, -R28, R7 ;  /* 0x000000071c077221 */ /* 0x000fc80000000100 */
[----:B------:R-:W-:Y:S02]  /*20f0*/  FFMA R8, R9, R7, R28 ;  /* 0x0000000709087223 */ /* 0x000fe4000000001c */
[----:B------:R-:W2:Y:S01]  /*2100*/  LDC.64 R28, c[0x0][0x260] ;  /* 0x00009800ff1c7b82 */ /* 0x000ea20000000a00 */
[----:B-----5:R-:W-:-:S04]  /*2110*/  FADD R21, R22, R21 ;  /* 0x0000001516157221 */ /* 0x020fc80000000000 */
[----:B----4-:R-:W-:Y:S02]  /*2120*/  FADD R21, R32, R21 ;  /* 0x0000001520157221 */ /* 0x010fe40000000000 */
[----:B------:R-:W4:Y:S02]  /*2130*/  LDG.E.EL R32, desc[UR4][R50.64] ;  /* 0x0000000432207981 */ /* 0x000f24000c2e1900 */
[----:B------:R-:W-:-:S04]  /*2140*/  FADD R21, -R40, R21 ;  /* 0x0000001528157221 */ /* 0x000fc80000000100 */
[----:B------:R-:W-:Y:S01]  /*2150*/  FFMA R9, R9, R21, R40 ;  /* 0x0000001509097223 */ /* 0x000fe20000000028 */
[----:B-1----:R-:W-:Y:S01]  /*2160*/  IMAD.WIDE R48, R5, 0x4, R18 ;  /* 0x0000000405307825 */ /* 0x002fe200078e0212 */
[----:B------:R-:W5:Y:S03]  /*2170*/  LDG.E.EL R21, desc[UR4][R52.64] ;  /* 0x0000000434157981 */ /* 0x000f66000c2e1900 */
[----:B------:R-:W-:Y:S01]  /*2180*/  FADD R24, R22, R41 ;  /* 0x0000002916187221 */ /* 0x000fe20000000000 */
[----:B0-----:R-:W-:-:S04]  /*2190*/  IMAD.WIDE R40, R6, 0x4, R46 ;  /* 0x0000000406287825 */ /* 0x001fc800078e022e */
[----:B------:R-:W-:Y:S01]  /*21a0*/  FADD R25, R39, R24 ;  /* 0x0000001827197221 */ /* 0x000fe20000000000 */
[----:B--2---:R-:W-:Y:S01]  /*21b0*/  IMAD.WIDE R46, R6, 0x4, R28 ;  /* 0x00000004062e7825 */ /* 0x004fe200078e021c */
[----:B------:R-:W2:Y:S03]  /*21c0*/  LDG.E.EL R39, desc[UR4][R48.64] ;  /* 0x0000000430277981 */ /* 0x000ea6000c2e1900 */
[----:B------:R-:W-:-:S04]  /*21d0*/  FADD R29, R22, R45 ;  /* 0x0000002d161d7221 */ /* 0x000fc80000000000 */
[----:B------:R-:W-:Y:S01]  /*21e0*/  FADD R29, R36, R29 ;  /* 0x0000001d241d7221 */ /* 0x000fe20000000000 */
[----:B------:R-:W-:-:S06]  /*21f0*/  IMAD.WIDE R44, R23, 0x4, R18 ;  /* 0x00000004172c7825 */ /* 0x000fcc00078e0212 */
[----:B------:R-:W2:Y:S01]  /*2200*/  LDG.E.EL R44, desc[UR4][R44.64] ;  /* 0x000000042c2c7981 */ /* 0x000ea2000c2e1900 */
[----:B------:R-:W-:-:S03]  /*2210*/  FADD R24, R22, R4 ;  /* 0x0000000416187221 */ /* 0x000fc60000000000 */
[----:B------:R-:W2:Y:S01]  /*2220*/  LDG.E.128 R4, desc[UR4][R40.64] ;  /* 0x0000000428047981 */ /* 0x000ea2000c1e1d00 */
[----:B------:R-:W-:Y:S01]  /*2230*/  FADD R17, R22, R38 ;  /* 0x0000002616117221 */ /* 0x000fe20000000000 */
[----:B------:R-:W-:-:S03]  /*2240*/  FADD R24, R31, R24 ;  /* 0x000000181f187221 */ /* 0x000fc60000000000 */
[----:B---3--:R-:W-:Y:S01]  /*2250*/  FADD R26, R16, R17 ;  /* 0x00000011101a7221 */ /* 0x008fe20000000000 */
[----:B------:R-:W-:Y:S01]  /*2260*/  FADD R24, -R29, R24 ;  /* 0x000000181d187221 */ /* 0x000fe20000000100 */
[----:B------:R-:W3:Y:S02]  /*2270*/  LDG.E.128 R16, desc[UR4][R46.64] ;  /* 0x000000042e107981 */ /* 0x000ee4000c1e1d00 */
[----:B------:R-:W-:Y:S01]  /*2280*/  FADD R26, -R25, R26 ;  /* 0x0000001a191a7221 */ /* 0x000fe20000000100 */
[C---:B------:R-:W-:Y:S02]  /*2290*/  FFMA R36, R10.reuse, R24, R29 ;  /* 0x000000180a247223 */ /* 0x040fe4000000001d */
[----:B------:R-:W3:Y:S01]  /*22a0*/  LDG.E.128 R28, desc[UR4][R46.64+0x800] ;  /* 0x000800042e1c7981 */ /* 0x000ee2000c1e1d00 */
[----:B------:R-:W-:-:S03]  /*22b0*/  FFMA R23, R10, R26, R25 ;  /* 0x0000001a0a177223 */ /* 0x000fc60000000019 */
[----:B------:R-:W3:Y:S01]  /*22c0*/  LDG.E.128 R24, desc[UR4][R40.64+0x800] ;  /* 0x0008000428187981 */ /* 0x000ee2000c1e1d00 */
[----:B------:R-:W-:-:S04]  /*22d0*/  FADD R9, -R8, R9 ;  /* 0x0000000908097221 */ /* 0x000fc80000000100 */
[----:B------:R-:W-:Y:S01]  /*22e0*/  FFMA R8, R35, R9, R8 ;  /* 0x0000000923087223 */ /* 0x000fe20000000008 */
[----:B------:R-:W-:Y:S01]  /*22f0*/  FADD R43, -R20, R43 ;  /* 0x0000002b142b7221 */ /* 0x000fe20000000100 */
[----:B------:R-:W-:Y:S01]  /*2300*/  FADD R23, -R36, R23 ;  /* 0x0000001724177221 */ /* 0x000fe20000000100 */
[----:B------:R-:W-:-:S04]  /*2310*/  FADD R10, R22, R15 ;  /* 0x0000000f160a7221 */ /* 0x000fc80000000000 */
[----:B------:R-:W-:Y:S01]  /*2320*/  FADD R10, R13, R10 ;  /* 0x0000000a0d0a7221 */ /* 0x000fe20000000000 */
[----:B------:R-:W-:-:S04]  /*2330*/  FADD R37, R22, R37 ;  /* 0x0000002516257221 */ /* 0x000fc80000000000 */
[----:B------:R-:W-:Y:S01]  /*2340*/  FADD R14, R14, R37 ;  /* 0x000000250e0e7221 */ /* 0x000fe20000000000 */
[C---:B------:R-:W-:Y:S01]  /*2350*/  FFMA R20, R35.reuse, R43, R20 ;  /* 0x0000002b23147223 */ /* 0x040fe20000000014 */
[----:B------:R-:W-:Y:S01]  /*2360*/  FFMA R36, R35, R23, R36 ;  /* 0x0000001723247223 */ /* 0x000fe20000000024 */
[----:B------:R-:W-:-:S04]  /*2370*/  FADD R33, R22, R33 ;  /* 0x0000002116217221 */ /* 0x000fc80000000000 */
[----:B----4-:R-:W-:Y:S01]  /*2380*/  FADD R33, R32, R33 ;  /* 0x0000002120217221 */ /* 0x010fe20000000000 */
[----:B-----5:R-:W-:-:S03]  /*2390*/  FADD R38, R22, R21 ;  /* 0x0000001516267221 */ /* 0x020fc60000000000 */
[----:B------:R-:W-:-:S04]  /*23a0*/  FADD R33, -R10, R33 ;  /* 0x000000210a217221 */ /* 0x000fc80000000100 */
[----:B------:R-:W-:Y:S01]  /*23b0*/  FFMA R33, R11, R33, R10 ;  /* 0x000000210b217223 */ /* 0x000fe2000000000a */
[--C-:B--2---:R-:W-:Y:S01]  /*23c0*/  FADD R13, R6, R39.reuse ;  /* 0x00000027060d7221 */ /* 0x104fe20000000000 */
[--C-:B------:R-:W-:Y:S01]  /*23d0*/  FADD R6, R7, R39.reuse ;  /* 0x0000002707067221 */ /* 0x100fe20000000000 */
[----:B------:R-:W-:Y:S01]  /*23e0*/  FADD R7, R3, R38 ;  /* 0x0000002603077221 */ /* 0x000fe20000000000 */
[--C-:B------:R-:W-:Y:S01]  /*23f0*/  FADD R9, R4, R39.reuse ;  /* 0x0000002704097221 */ /* 0x100fe20000000000 */
[----:B------:R-:W-:Y:S02]  /*2400*/  FADD R4, R5, R39 ;  /* 0x0000002705047221 */ /* 0x000fe40000000000 */
[----:B------:R-:W-:-:S04]  /*2410*/  FADD R7, -R14, R7 ;  /* 0x000000070e077221 */ /* 0x000fc80000000100 */
[----:B------:R-:W-:Y:S01]  /*2420*/  FFMA R14, R11, R7, R14 ;  /* 0x000000070b0e7223 */ /* 0x000fe2000000000e */
[----:B---3--:R-:W-:Y:S01]  /*2430*/  FADD R3, R16, R9 ;  /* 0x0000000910037221 */ /* 0x008fe20000000000 */
[----:B------:R-:W-:Y:S02]  /*2440*/  FADD R5, R17, R4 ;  /* 0x0000000411057221 */ /* 0x000fe40000000000 */
[----:B------:R-:W-:Y:S01]  /*2450*/  FADD R33, -R14, R33 ;  /* 0x000000210e217221 */ /* 0x000fe20000000100 */
[----:B------:R-:W-:Y:S01]  /*2460*/  FADD R13, R18, R13 ;  /* 0x0000000d120d7221 */ /* 0x000fe20000000000 */
[----:B------:R-:W-:Y:S01]  /*2470*/  FADD R19, R19, R6 ;  /* 0x0000000613137221 */ /* 0x000fe20000000000 */
[--C-:B------:R-:W-:Y:S01]  /*2480*/  FADD R7, R24, R44.reuse ;  /* 0x0000002c18077221 */ /* 0x100fe20000000000 */
[--C-:B------:R-:W-:Y:S01]  /*2490*/  FADD R4, R25, R44.reuse ;  /* 0x0000002c19047221 */ /* 0x100fe20000000000 */
[--C-:B------:R-:W-:Y:S01]  /*24a0*/  FADD R9, R26, R44.reuse ;  /* 0x0000002c1a097221 */ /* 0x100fe20000000000 */
[----:B------:R-:W-:Y:S01]  /*24b0*/  FADD R44, R27, R44 ;  /* 0x0000002c1b2c7221 */ /* 0x000fe20000000000 */
[----:B------:R-:W-:Y:S01]  /*24c0*/  FADD R11, R28, R7 ;  /* 0x000000071c0b7221 */ /* 0x000fe20000000000 */
[----:B------:R-:W-:Y:S01]  /*24d0*/  FADD R29, R29, R4 ;  /* 0x000000041d1d7221 */ /* 0x000fe20000000000 */
[----:B------:R-:W-:Y:S01]  /*24e0*/  FADD R9, R30, R9 ;  /* 0x000000091e097221 */ /* 0x000fe20000000000 */
[----:B------:R-:W-:Y:S01]  /*24f0*/  FADD R31, R31, R44 ;  /* 0x0000002c1f1f7221 */ /* 0x000fe20000000000 */
[----:B------:R-:W-:Y:S01]  /*2500*/  FFMA R14, R35, R33, R14 ;  /* 0x00000021230e7223 */ /* 0x000fe2000000000e */
[----:B------:R-:W-:Y:S01]  /*2510*/  FADD R4, R3, R34 ;  /* 0x0000002203047221 */ /* 0x000fe20000000000 */
[----:B------:R-:W-:Y:S01]  /*2520*/  FADD R5, R5, R12 ;  /* 0x0000000c05057221 */ /* 0x000fe20000000000 */
[----:B------:R-:W-:Y:S01]  /*2530*/  FADD R6, R13, R0 ;  /* 0x000000000d067221 */ /* 0x000fe20000000000 */
[----:B------:R-:W-:Y:S01]  /*2540*/  FADD R7, R19, R2 ;  /* 0x0000000213077221 */ /* 0x000fe20000000000 */
[----:B------:R-:W-:Y:S01]  /*2550*/  FADD R28, R11, R20 ;  /* 0x000000140b1c7221 */ /* 0x000fe20000000000 */
[----:B------:R-:W-:Y:S01]  /*2560*/  FADD R29, R29, R8 ;  /* 0x000000081d1d7221 */ /* 0x000fe20000000000 */
[----:B------:R-:W-:Y:S01]  /*2570*/  FADD R30, R9, R36 ;  /* 0x00000024091e7221 */ /* 0x000fe20000000000 */
[----:B------:R-:W-:Y:S01]  /*2580*/  FADD R31, R31, R14 ;  /* 0x0000000e1f1f7221 */ /* 0x000fe20000000000 */
[----:B------:R-:W-:Y:S04]  /*2590*/  STG.E.128 desc[UR4][R40.64], R4 ;  /* 0x0000000428007986 */ /* 0x000fe8000c101d04 */
[----:B------:R-:W-:Y:S01]  /*25a0*/  STG.E.128 desc[UR4][R40.64+0x800], R28 ;  /* 0x0008001c28007986 */ /* 0x000fe2000c101d04 */
[----:B------:R-:W-:Y:S05]  /*25b0*/  EXIT ;  /* 0x000000000000794d */ /* 0x000fea0003800000 */
.L_x_0:
[----:B------:R-:W-:-:S00]  /*25c0*/  BRA `(.L_x_0) ;  /* 0xfffffffc00fc7947 */ /* 0x000fc0000383ffff */
[----:B------:R-:W-:-:S00]  /*25d0*/  NOP ;  /* 0x0000000000007918 */ /* 0x000fc00000000000 */
        /* <DEDUP_REMOVED lines=10> */
.L_x_1:


//--------------------- .nv.constant0.triton_poi_fused__unsafe_index_add_convolution_mul_sub_14 --------------------------
	.section	.nv.constant0.triton_poi_fused__unsafe_index_add_convolution_mul_sub_14,"a",@progbits
	.sectionflags	@""
	.align	4
.nv.constant0.triton_poi_fused__unsafe_index_add_convolution_mul_sub_14:
	.zero		628
